	.target	sm_100a

	.elftype	@"ET_EXEC"


//--------------------- .note.nv.tkinfo           --------------------------
	.section	.note.nv.tkinfo,"",@"SHT_NOTE"
	.sectionflags	@"SHF_NOTE_NV_TKINFO"
	.tkinfo
        /*0018*/ 	.word	0x00000002
        /*0030*/ 	.string	""
        /*0030*/ 	.string	"ptxas"
        /*0030*/ 	.string	"Cuda compilation tools, release 13.0, V13.0.88"
        /*0030*/ 	.string	"Build cuda_13.0.r13.0/compiler.36424714_0"
        /*0030*/ 	.string	"-arch sm_100a -m 64 "



//--------------------- .note.nv.cuinfo           --------------------------
	.section	.note.nv.cuinfo,"",@"SHT_NOTE"
	.sectionflags	@"SHF_NOTE_NV_CUINFO"
        /*0018*/ 	.short	0x0002
        /*001a*/ 	.short	0x0064
        /*001c*/ 	.short	0x0082
	.zero		2


//--------------------- .nv.info                  --------------------------
	.section	.nv.info,"",@"SHT_CUDA_INFO"
	.align	4


	//----- nvinfo : EIATTR_REGCOUNT
	.align		4
        /*0000*/ 	.byte	0x04, 0x2f
        /*0002*/ 	.short	(.L_19 - .L_18)
	.align		4
.L_18:
        /*0004*/ 	.word	index@(_ZN7cutlass13device_kernelINS_4gemm6kernel13GemmUniversalIN4cute5tupleIJiiiiEEENS1_10collective13CollectiveMmaINS1_35MainloopSm100TmaUmmaWarpSpecializedILi4ELi2ELi4ENS5_IJNS4_1CILi2EEENSA_ILi1EEESC_EEEEENS5_IJNSA_ILi256EEENSA_ILi128EEENSA_ILi32EEEEEENS_12float_e4m3_tENS5_IJlSC_lEEESJ_SK_NS4_8TiledMMAINS4_8MMA_AtomIJNS4_10MMA_TraitsINS4_25SM100_MMA_F8F6F4_2x1SM_SSEJSJ_SJ_fSF_SG_NS4_17integral_constantINS4_4UMMA5MajorELSR_0EEESS_NSP_INSQ_7ScaleInELST_0EEESU_EEEEEENS4_6LayoutINS5_IJSC_SC_SC_EEENS5_IJNSA_ILi0EEESZ_SZ_EEEEENS5_IJNS4_10UnderscoreES12_S12_EEEEENS4_18SM100_TMA_2SM_LOADENS4_14ComposedLayoutINS4_7SwizzleILi1ELi4ELi3EEENS4_18smem_ptr_flag_bitsILi8EEENSX_INS5_IJNSA_ILi8EEESH_EEENS5_IJSH_SC_EEEEEEEvNS4_8identityES15_S1F_vS1G_EENS_8epilogue10collective18CollectiveEpilogueINS1I_23Sm100TmaWarpSpecializedILi2ELi2ELi64ELb0ELb0EEEJNS5_IJSG_SG_SH_EEENS5_IJNSX_ISG_SC_EENSX_INSA_ILi64EEESC_EEEEESJ_SK_SJ_SK_NS1I_6fusion15FusionCallbacksIS1M_NS1S_17LinearCombinationISJ_fSJ_fLNS_15FloatRoundStyleE2EEES1N_S1R_JEEENS4_5SM1004TMEM4LOAD26SM100_TMEM_LOAD_32dp32b64xENS4_13SM90_TMA_LOADENS16_INS17_ILi2ELi4ELi3EEES1A_NSX_INS5_IJS1B_S1P_EEENS5_IJS1P_SC_EEEEEEENS4_39AutoVectorizingCopyWithAssumedAlignmentILi128EEENS4_14SM90_TMA_STOREES27_S29_S29_EEEvvEEEEvNT_6ParamsE)
        /*0008*/ 	.word	0x000000de


	//----- nvinfo : EIATTR_FRAME_SIZE
	.align		4
.L_19:
        /*000c*/ 	.byte	0x04, 0x11
        /*000e*/ 	.short	(.L_21 - .L_20)
	.align		4
.L_20:
        /*0010*/ 	.word	index@($__internal_2_$__cuda_sm10x_tcgen05_guardrail_trap_unallocated_columns_being_dealloced)
        /*0014*/ 	.word	0x00000000


	//----- nvinfo : EIATTR_FRAME_SIZE
	.align		4
.L_21:
        /*0018*/ 	.byte	0x04, 0x11
        /*001a*/ 	.short	(.L_23 - .L_22)
	.align		4
.L_22:
        /*001c*/ 	.word	index@($__internal_1_$__cuda_sm10x_tcgen05_guardrail_trap_phase_invalid_during_alloc)
        /*0020*/ 	.word	0x00000000


	//----- nvinfo : EIATTR_FRAME_SIZE
	.align		4
.L_23:
        /*0024*/ 	.byte	0x04, 0x11
        /*0026*/ 	.short	(.L_25 - .L_24)
	.align		4
.L_24:
        /*0028*/ 	.word	index@($__internal_0_$__cuda_sm10x_tcgen05_guardrail_trap_col_being_dealloced_not_returned_by_alloc)
        /*002c*/ 	.word	0x00000000


	//----- nvinfo : EIATTR_FRAME_SIZE
	.align		4
.L_25:
        /*0030*/ 	.byte	0x04, 0x11
        /*0032*/ 	.short	(.L_27 - .L_26)
	.align		4
.L_26:
        /*0034*/ 	.word	index@(_ZN7cutlass13device_kernelINS_4gemm6kernel13GemmUniversalIN4cute5tupleIJiiiiEEENS1_10collective13CollectiveMmaINS1_35MainloopSm100TmaUmmaWarpSpecializedILi4ELi2ELi4ENS5_IJNS4_1CILi2EEENSA_ILi1EEESC_EEEEENS5_IJNSA_ILi256EEENSA_ILi128EEENSA_ILi32EEEEEENS_12float_e4m3_tENS5_IJlSC_lEEESJ_SK_NS4_8TiledMMAINS4_8MMA_AtomIJNS4_10MMA_TraitsINS4_25SM100_MMA_F8F6F4_2x1SM_SSEJSJ_SJ_fSF_SG_NS4_17integral_constantINS4_4UMMA5MajorELSR_0EEESS_NSP_INSQ_7ScaleInELST_0EEESU_EEEEEENS4_6LayoutINS5_IJSC_SC_SC_EEENS5_IJNSA_ILi0EEESZ_SZ_EEEEENS5_IJNS4_10UnderscoreES12_S12_EEEEENS4_18SM100_TMA_2SM_LOADENS4_14ComposedLayoutINS4_7SwizzleILi1ELi4ELi3EEENS4_18smem_ptr_flag_bitsILi8EEENSX_INS5_IJNSA_ILi8EEESH_EEENS5_IJSH_SC_EEEEEEEvNS4_8identityES15_S1F_vS1G_EENS_8epilogue10collective18CollectiveEpilogueINS1I_23Sm100TmaWarpSpecializedILi2ELi2ELi64ELb0ELb0EEEJNS5_IJSG_SG_SH_EEENS5_IJNSX_ISG_SC_EENSX_INSA_ILi64EEESC_EEEEESJ_SK_SJ_SK_NS1I_6fusion15FusionCallbacksIS1M_NS1S_17LinearCombinationISJ_fSJ_fLNS_15FloatRoundStyleE2EEES1N_S1R_JEEENS4_5SM1004TMEM4LOAD26SM100_TMEM_LOAD_32dp32b64xENS4_13SM90_TMA_LOADENS16_INS17_ILi2ELi4ELi3EEES1A_NSX_INS5_IJS1B_S1P_EEENS5_IJS1P_SC_EEEEEEENS4_39AutoVectorizingCopyWithAssumedAlignmentILi128EEENS4_14SM90_TMA_STOREES27_S29_S29_EEEvvEEEEvNT_6ParamsE)
        /*0038*/ 	.word	0x00000000


	//----- nvinfo : EIATTR_MIN_STACK_SIZE
	.align		4
.L_27:
        /*003c*/ 	.byte	0x04, 0x12
        /*003e*/ 	.short	(.L_29 - .L_28)
	.align		4
.L_28:
        /*0040*/ 	.word	index@(_ZN7cutlass13device_kernelINS_4gemm6kernel13GemmUniversalIN4cute5tupleIJiiiiEEENS1_10collective13CollectiveMmaINS1_35MainloopSm100TmaUmmaWarpSpecializedILi4ELi2ELi4ENS5_IJNS4_1CILi2EEENSA_ILi1EEESC_EEEEENS5_IJNSA_ILi256EEENSA_ILi128EEENSA_ILi32EEEEEENS_12float_e4m3_tENS5_IJlSC_lEEESJ_SK_NS4_8TiledMMAINS4_8MMA_AtomIJNS4_10MMA_TraitsINS4_25SM100_MMA_F8F6F4_2x1SM_SSEJSJ_SJ_fSF_SG_NS4_17integral_constantINS4_4UMMA5MajorELSR_0EEESS_NSP_INSQ_7ScaleInELST_0EEESU_EEEEEENS4_6LayoutINS5_IJSC_SC_SC_EEENS5_IJNSA_ILi0EEESZ_SZ_EEEEENS5_IJNS4_10UnderscoreES12_S12_EEEEENS4_18SM100_TMA_2SM_LOADENS4_14ComposedLayoutINS4_7SwizzleILi1ELi4ELi3EEENS4_18smem_ptr_flag_bitsILi8EEENSX_INS5_IJNSA_ILi8EEESH_EEENS5_IJSH_SC_EEEEEEEvNS4_8identityES15_S1F_vS1G_EENS_8epilogue10collective18CollectiveEpilogueINS1I_23Sm100TmaWarpSpecializedILi2ELi2ELi64ELb0ELb0EEEJNS5_IJSG_SG_SH_EEENS5_IJNSX_ISG_SC_EENSX_INSA_ILi64EEESC_EEEEESJ_SK_SJ_SK_NS1I_6fusion15FusionCallbacksIS1M_NS1S_17LinearCombinationISJ_fSJ_fLNS_15FloatRoundStyleE2EEES1N_S1R_JEEENS4_5SM1004TMEM4LOAD26SM100_TMEM_LOAD_32dp32b64xENS4_13SM90_TMA_LOADENS16_INS17_ILi2ELi4ELi3EEES1A_NSX_INS5_IJS1B_S1P_EEENS5_IJS1P_SC_EEEEEEENS4_39AutoVectorizingCopyWithAssumedAlignmentILi128EEENS4_14SM90_TMA_STOREES27_S29_S29_EEEvvEEEEvNT_6ParamsE)
        /*0044*/ 	.word	0x00000000
.L_29:


//--------------------- .nv.compat                --------------------------
	.section	.nv.compat,"",@"SHT_CUDA_COMPAT_INFO"
	.align	4
        /*0000*/ 	.byte	0x02, 0x09, 0x01, 0x00, 0x02, 0x02, 0x02, 0x00, 0x02, 0x05, 0x05, 0x00, 0x03, 0x07, 0x01, 0x01
        /*0010*/ 	.byte	0x02, 0x03, 0x01, 0x00, 0x02, 0x06, 0x01, 0x00, 0x04, 0x0b, 0x08, 0x00, 0x09, 0x00, 0x00, 0x00
        /*0020*/ 	.byte	0x00, 0x00, 0x00, 0x00


//--------------------- .nv.info._ZN7cutlass13device_kernelINS_4gemm6kernel13GemmUniversalIN4cute5tupleIJiiiiEEENS1_10collective13CollectiveMmaINS1_35MainloopSm100TmaUmmaWarpSpecializedILi4ELi2ELi4ENS5_IJNS4_1CILi2EEENSA_ILi1EEESC_EEEEENS5_IJNSA_ILi256EEENSA_ILi128EEENSA_ILi32EEEEEENS_12float_e4m3_tENS5_IJlSC_lEEESJ_SK_NS4_8TiledMMAINS4_8MMA_AtomIJNS4_10MMA_TraitsINS4_25SM100_MMA_F8F6F4_2x1SM_SSEJSJ_SJ_fSF_SG_NS4_17integral_constantINS4_4UMMA5MajorELSR_0EEESS_NSP_INSQ_7ScaleInELST_0EEESU_EEEEEENS4_6LayoutINS5_IJSC_SC_SC_EEENS5_IJNSA_ILi0EEESZ_SZ_EEEEENS5_IJNS4_10UnderscoreES12_S12_EEEEENS4_18SM100_TMA_2SM_LOADENS4_14ComposedLayoutINS4_7SwizzleILi1ELi4ELi3EEENS4_18smem_ptr_flag_bitsILi8EEENSX_INS5_IJNSA_ILi8EEESH_EEENS5_IJSH_SC_EEEEEEEvNS4_8identityES15_S1F_vS1G_EENS_8epilogue10collective18CollectiveEpilogueINS1I_23Sm100TmaWarpSpecializedILi2ELi2ELi64ELb0ELb0EEEJNS5_IJSG_SG_SH_EEENS5_IJNSX_ISG_SC_EENSX_INSA_ILi64EEESC_EEEEESJ_SK_SJ_SK_NS1I_6fusion15FusionCallbacksIS1M_NS1S_17LinearCombinationISJ_fSJ_fLNS_15FloatRoundStyleE2EEES1N_S1R_JEEENS4_5SM1004TMEM4LOAD26SM100_TMEM_LOAD_32dp32b64xENS4_13SM90_TMA_LOADENS16_INS17_ILi2ELi4ELi3EEES1A_NSX_INS5_IJS1B_S1P_EEENS5_IJS1P_SC_EEEEEEENS4_39AutoVectorizingCopyWithAssumedAlignmentILi128EEENS4_14SM90_TMA_STOREES27_S29_S29_EEEvvEEEEvNT_6ParamsE --------------------------
	.section	.nv.info._ZN7cutlass13device_kernelINS_4gemm6kernel13GemmUniversalIN4cute5tupleIJiiiiEEENS1_10collective13CollectiveMmaINS1_35MainloopSm100TmaUmmaWarpSpecializedILi4ELi2ELi4ENS5_IJNS4_1CILi2EEENSA_ILi1EEESC_EEEEENS5_IJNSA_ILi256EEENSA_ILi128EEENSA_ILi32EEEEEENS_12float_e4m3_tENS5_IJlSC_lEEESJ_SK_NS4_8TiledMMAINS4_8MMA_AtomIJNS4_10MMA_TraitsINS4_25SM100_MMA_F8F6F4_2x1SM_SSEJSJ_SJ_fSF_SG_NS4_17integral_constantINS4_4UMMA5MajorELSR_0EEESS_NSP_INSQ_7ScaleInELST_0EEESU_EEEEEENS4_6LayoutINS5_IJSC_SC_SC_EEENS5_IJNSA_ILi0EEESZ_SZ_EEEEENS5_IJNS4_10UnderscoreES12_S12_EEEEENS4_18SM100_TMA_2SM_LOADENS4_14ComposedLayoutINS4_7SwizzleILi1ELi4ELi3EEENS4_18smem_ptr_flag_bitsILi8EEENSX_INS5_IJNSA_ILi8EEESH_EEENS5_IJSH_SC_EEEEEEEvNS4_8identityES15_S1F_vS1G_EENS_8epilogue10collective18CollectiveEpilogueINS1I_23Sm100TmaWarpSpecializedILi2ELi2ELi64ELb0ELb0EEEJNS5_IJSG_SG_SH_EEENS5_IJNSX_ISG_SC_EENSX_INSA_ILi64EEESC_EEEEESJ_SK_SJ_SK_NS1I_6fusion15FusionCallbacksIS1M_NS1S_17LinearCombinationISJ_fSJ_fLNS_15FloatRoundStyleE2EEES1N_S1R_JEEENS4_5SM1004TMEM4LOAD26SM100_TMEM_LOAD_32dp32b64xENS4_13SM90_TMA_LOADENS16_INS17_ILi2ELi4ELi3EEES1A_NSX_INS5_IJS1B_S1P_EEENS5_IJS1P_SC_EEEEEEENS4_39AutoVectorizingCopyWithAssumedAlignmentILi128EEENS4_14SM90_TMA_STOREES27_S29_S29_EEEvvEEEEvNT_6ParamsE,"",@"SHT_CUDA_INFO"
	.sectionflags	@""
	.align	4


	//----- nvinfo : EIATTR_CUDA_API_VERSION
	.align		4
        /*0000*/ 	.byte	0x04, 0x37
        /*0002*/ 	.short	(.L_31 - .L_30)
.L_30:
        /*0004*/ 	.word	0x00000082


	//----- nvinfo : EIATTR_KPARAM_INFO
	.align		4
.L_31:
        /*0008*/ 	.byte	0x04, 0x17
        /*000a*/ 	.short	(.L_33 - .L_32)
.L_32:
        /*000c*/ 	.word	0x00000000
        /*0010*/ 	.short	0x0000
        /*0012*/ 	.short	0x0000
        /*0014*/ 	.byte	0x00, 0xf0, 0x01, 0x20


	//----- nvinfo : EIATTR_AT_ENTRY_FRAGMENTS
	.align		4
.L_33:
        /*0018*/ 	.byte	0x04, 0x4f
        /*001a*/ 	.short	(.L_35 - .L_34)


	//   ....[0]....
.L_34:
        /*001c*/ 	.word	0x00000007


	//----- nvinfo : EIATTR_RESERVED_SMEM_USED
	.align		4
.L_35:
        /*0020*/ 	.byte	0x01, 0x41
	.zero		2


	//----- nvinfo : EIATTR_SPARSE_MMA_MASK
	.align		4
        /*0024*/ 	.byte	0x03, 0x50
        /*0026*/ 	.short	0x0000


	//----- nvinfo : EIATTR_TCGEN05_2CTA_USED
	.align		4
        /*0028*/ 	.byte	0x01, 0x52
	.zero		2


	//----- nvinfo : EIATTR_MAXREG_COUNT
	.align		4
        /*002c*/ 	.byte	0x03, 0x1b
        /*002e*/ 	.short	0x00ff


	//----- nvinfo : EIATTR_NUM_BARRIERS
	.align		4
        /*0030*/ 	.byte	0x02, 0x4c
        /*0032*/ 	.byte	0x07
	.zero		1


	//----- nvinfo : EIATTR_EXTERNS
	.align		4
        /*0034*/ 	.byte	0x04, 0x0f
        /*0036*/ 	.short	(.L_37 - .L_36)


	//   ....[0]....
	.align		4
.L_36:
        /*0038*/ 	.word	index@(__assertfail)


	//----- nvinfo : EIATTR_MERCURY_ISA_VERSION
	.align		4
.L_37:
        /*003c*/ 	.byte	0x03, 0x5f
        /*003e*/ 	.short	0x0101


	//----- nvinfo : EIATTR_INT_WARP_WIDE_INSTR_OFFSETS
	.align		4
        /*0040*/ 	.byte	0x04, 0x31
        /*0042*/ 	.short	(.L_39 - .L_38)


	//   ....[0]....
.L_38:
        /*0044*/ 	.word	0x00000cd0


	//   ....[1]....
        /*0048*/ 	.word	0x00000d70


	//   ....[2]....
        /*004c*/ 	.word	0x000020d0


	//   ....[3]....
        /*0050*/ 	.word	0x00003e60


	//   ....[4]....
        /*0054*/ 	.word	0x00003e80


	//   ....[5]....
        /*0058*/ 	.word	0x00003eb0


	//   ....[6]....
        /*005c*/ 	.word	0x000047e0


	//   ....[7]....
        /*0060*/ 	.word	0x00004850


	//   ....[8]....
        /*0064*/ 	.word	0x00004a30


	//   ....[9]....
        /*0068*/ 	.word	0x00004b90


	//----- nvinfo : EIATTR_COOP_GROUP_MASK_REGIDS
	.align		4
.L_39:
        /*006c*/ 	.byte	0x04, 0x29
        /*006e*/ 	.short	(.L_41 - .L_40)


	//   ....[0]....
.L_40:
        /*0070*/ 	.word	0xffffffff


	//   ....[1]....
        /*0074*/ 	.word	0xffffffff


	//   ....[2]....
        /*0078*/ 	.word	0xffffffff


	//   ....[3]....
        /*007c*/ 	.word	0xffffffff


	//   ....[4]....
        /*0080*/ 	.word	0xffffffff


	//   ....[5]....
        /*0084*/ 	.word	0xffffffff


	//   ....[6]....
        /*0088*/ 	.word	0xffffffff


	//   ....[7]....
        /*008c*/ 	.word	0xffffffff


	//   ....[8]....
        /*0090*/ 	.word	0xffffffff


	//   ....[9]....
        /*0094*/ 	.word	0xffffffff


	//   ....[10]....
        /*0098*/ 	.word	0xffffffff


	//   ....[11]....
        /*009c*/ 	.word	0xffffffff


	//   ....[12]....
        /*00a0*/ 	.word	0xffffffff


	//   ....[13]....
        /*00a4*/ 	.word	0xffffffff


	//----- nvinfo : EIATTR_COOP_GROUP_INSTR_OFFSETS
	.align		4
.L_41:
        /*00a8*/ 	.byte	0x04, 0x28
        /*00aa*/ 	.short	(.L_43 - .L_42)


	//   ....[0]....
.L_42:
        /*00ac*/ 	.word	0x000000c0


	//   ....[1]....
        /*00b0*/ 	.word	0x00000500


	//   ....[2]....
        /*00b4*/ 	.word	0x00000680


	//   ....[3]....
        /*00b8*/ 	.word	0x000007d0


	//   ....[4]....
        /*00bc*/ 	.word	0x000008c0


	//   ....[5]....
        /*00c0*/ 	.word	0x00000a20


	//   ....[6]....
        /*00c4*/ 	.word	0x00000bb0


	//   ....[7]....
        /*00c8*/ 	.word	0x00000df0


	//   ....[8]....
        /*00cc*/ 	.word	0x00001fb0


	//   ....[9]....
        /*00d0*/ 	.word	0x00002d90


	//   ....[10]....
        /*00d4*/ 	.word	0x00003260


	//   ....[11]....
        /*00d8*/ 	.word	0x00003290


	//   ....[12]....
        /*00dc*/ 	.word	0x00003d60


	//   ....[13]....
        /*00e0*/ 	.word	0x00003f70


	//----- nvinfo : EIATTR_VRC_CTA_INIT_COUNT
	.align		4
.L_43:
        /*00e4*/ 	.byte	0x02, 0x4a
        /*00e6*/ 	.byte	0x80
	.zero		1


	//----- nvinfo : EIATTR_SYSCALL_OFFSETS
	.align		4
        /*00e8*/ 	.byte	0x04, 0x46
        /*00ea*/ 	.short	(.L_45 - .L_44)


	//   ....[0]....
.L_44:
        /*00ec*/ 	.word	0x000055c0


	//   ....[1]....
        /*00f0*/ 	.word	0x00005700


	//   ....[2]....
        /*00f4*/ 	.word	0x00005f60


	//   ....[3]....
        /*00f8*/ 	.word	0x00007570


	//----- nvinfo : EIATTR_MBARRIER_INSTR_OFFSETS
	.align		4
.L_45:
        /*00fc*/ 	.byte	0x04, 0x39
        /*00fe*/ 	.short	(.L_47 - .L_46)


	//   ....[0]....
.L_46:
        /*0100*/ 	.word	0x000005f0
        /*0104*/ 	.word	0x000000ff
        /*0108*/ 	.word	0x00000000
        /*010c*/ 	.short	0x0100
        /*010e*/ 	.byte	0x08
	.zero		1


	//   ....[1]....
        /*0110*/ 	.word	0x00000600
        /*0114*/ 	.word	0x000000ff
        /*0118*/ 	.word	0x00000020
        /*011c*/ 	.short	0x0100
        /*011e*/ 	.byte	0x08
	.zero		1


	//   ....[2]....
        /*0120*/ 	.word	0x00000610
        /*0124*/ 	.word	0x000000ff
        /*0128*/ 	.word	0x00000008
        /*012c*/ 	.short	0x0100
        /*012e*/ 	.byte	0x08
	.zero		1


	//   ....[3]....
        /*0130*/ 	.word	0x00000620
        /*0134*/ 	.word	0x000000ff
        /*0138*/ 	.word	0x00000028
        /*013c*/ 	.short	0x0100
        /*013e*/ 	.byte	0x08
	.zero		1


	//   ....[4]....
        /*0140*/ 	.word	0x00000630
        /*0144*/ 	.word	0x000000ff
        /*0148*/ 	.word	0x00000010
        /*014c*/ 	.short	0x0100
        /*014e*/ 	.byte	0x08
	.zero		1


	//   ....[5]....
        /*0150*/ 	.word	0x00000640
        /*0154*/ 	.word	0x000000ff
        /*0158*/ 	.word	0x00000030
        /*015c*/ 	.short	0x0100
        /*015e*/ 	.byte	0x08
	.zero		1


	//   ....[6]....
        /*0160*/ 	.word	0x00000650
        /*0164*/ 	.word	0x000000ff
        /*0168*/ 	.word	0x00000018
        /*016c*/ 	.short	0x0100
        /*016e*/ 	.byte	0x08
	.zero		1


	//   ....[7]....
        /*0170*/ 	.word	0x00000660
        /*0174*/ 	.word	0x000000ff
        /*0178*/ 	.word	0x00000038
        /*017c*/ 	.short	0x0100
        /*017e*/ 	.byte	0x08
	.zero		1


	//   ....[8]....
        /*0180*/ 	.word	0x00000780
        /*0184*/ 	.word	0x000000ff
        /*0188*/ 	.word	0x00000040
        /*018c*/ 	.short	0x0100
        /*018e*/ 	.byte	0x09
	.zero		1


	//   ....[9]....
        /*0190*/ 	.word	0x00000790
        /*0194*/ 	.word	0x000000ff
        /*0198*/ 	.word	0x00000050
        /*019c*/ 	.short	0x0100
        /*019e*/ 	.byte	0x09
	.zero		1


	//   ....[10]....
        /*01a0*/ 	.word	0x000007a0
        /*01a4*/ 	.word	0x000000ff
        /*01a8*/ 	.word	0x00000048
        /*01ac*/ 	.short	0x0100
        /*01ae*/ 	.byte	0x09
	.zero		1


	//   ....[11]....
        /*01b0*/ 	.word	0x000007b0
        /*01b4*/ 	.word	0x000000ff
        /*01b8*/ 	.word	0x00000058
        /*01bc*/ 	.short	0x0100
        /*01be*/ 	.byte	0x09
	.zero		1


	//   ....[12]....
        /*01c0*/ 	.word	0x00000890
        /*01c4*/ 	.word	0x000000ff
        /*01c8*/ 	.word	0x00000060
        /*01cc*/ 	.short	0x0100
        /*01ce*/ 	.byte	0x08
	.zero		1


	//   ....[13]....
        /*01d0*/ 	.word	0x000008a0
        /*01d4*/ 	.word	0x000000ff
        /*01d8*/ 	.word	0x00000068
        /*01dc*/ 	.short	0x0100
        /*01de*/ 	.byte	0x08
	.zero		1


	//   ....[14]....
        /*01e0*/ 	.word	0x000009d0
        /*01e4*/ 	.word	0x000000ff
        /*01e8*/ 	.word	0x00000070
        /*01ec*/ 	.short	0x0100
        /*01ee*/ 	.byte	0x08
	.zero		1


	//   ....[15]....
        /*01f0*/ 	.word	0x000009e0
        /*01f4*/ 	.word	0x000000ff
        /*01f8*/ 	.word	0x00000080
        /*01fc*/ 	.short	0x0100
        /*01fe*/ 	.byte	0x08
	.zero		1


	//   ....[16]....
        /*0200*/ 	.word	0x000009f0
        /*0204*/ 	.word	0x000000ff
        /*0208*/ 	.word	0x00000078
        /*020c*/ 	.short	0x0100
        /*020e*/ 	.byte	0x08
	.zero		1


	//   ....[17]....
        /*0210*/ 	.word	0x00000a00
        /*0214*/ 	.word	0x000000ff
        /*0218*/ 	.word	0x00000088
        /*021c*/ 	.short	0x0100
        /*021e*/ 	.byte	0x08
	.zero		1


	//   ....[18]....
        /*0220*/ 	.word	0x00000b20
        /*0224*/ 	.word	0x000000ff
        /*0228*/ 	.word	0x00000090
        /*022c*/ 	.short	0x0100
        /*022e*/ 	.byte	0x09
	.zero		1


	//   ....[19]....
        /*0230*/ 	.word	0x00000b30
        /*0234*/ 	.word	0x000000ff
        /*0238*/ 	.word	0x000000b0
        /*023c*/ 	.short	0x0100
        /*023e*/ 	.byte	0x09
	.zero		1


	//   ....[20]....
        /*0240*/ 	.word	0x00000b40
        /*0244*/ 	.word	0x000000ff
        /*0248*/ 	.word	0x00000098
        /*024c*/ 	.short	0x0100
        /*024e*/ 	.byte	0x09
	.zero		1


	//   ....[21]....
        /*0250*/ 	.word	0x00000b50
        /*0254*/ 	.word	0x000000ff
        /*0258*/ 	.word	0x000000b8
        /*025c*/ 	.short	0x0100
        /*025e*/ 	.byte	0x09
	.zero		1


	//   ....[22]....
        /*0260*/ 	.word	0x00000b60
        /*0264*/ 	.word	0x000000ff
        /*0268*/ 	.word	0x000000a0
        /*026c*/ 	.short	0x0100
        /*026e*/ 	.byte	0x09
	.zero		1


	//   ....[23]....
        /*0270*/ 	.word	0x00000b70
        /*0274*/ 	.word	0x000000ff
        /*0278*/ 	.word	0x000000c0
        /*027c*/ 	.short	0x0100
        /*027e*/ 	.byte	0x09
	.zero		1


	//   ....[24]....
        /*0280*/ 	.word	0x00000b80
        /*0284*/ 	.word	0x000000ff
        /*0288*/ 	.word	0x000000a8
        /*028c*/ 	.short	0x0100
        /*028e*/ 	.byte	0x09
	.zero		1


	//   ....[25]....
        /*0290*/ 	.word	0x00000b90
        /*0294*/ 	.word	0x000000ff
        /*0298*/ 	.word	0x000000c8
        /*029c*/ 	.short	0x0100
        /*029e*/ 	.byte	0x09
	.zero		1


	//   ....[26]....
        /*02a0*/ 	.word	0x00000c80
        /*02a4*/ 	.word	0x000000ff
        /*02a8*/ 	.word	0x000000d0
        /*02ac*/ 	.short	0x0100
        /*02ae*/ 	.byte	0x08
	.zero		1


	//   ....[27]....
        /*02b0*/ 	.word	0x00000c90
        /*02b4*/ 	.word	0x000000ff
        /*02b8*/ 	.word	0x000000e0
        /*02bc*/ 	.short	0x0100
        /*02be*/ 	.byte	0x08
	.zero		1


	//   ....[28]....
        /*02c0*/ 	.word	0x00000ca0
        /*02c4*/ 	.word	0x000000ff
        /*02c8*/ 	.word	0x000000d8
        /*02cc*/ 	.short	0x0100
        /*02ce*/ 	.byte	0x08
	.zero		1


	//   ....[29]....
        /*02d0*/ 	.word	0x00000cb0
        /*02d4*/ 	.word	0x000000ff
        /*02d8*/ 	.word	0x000000e8
        /*02dc*/ 	.short	0x0100
        /*02de*/ 	.byte	0x08
	.zero		1


	//   ....[30]....
        /*02e0*/ 	.word	0x00000da0
        /*02e4*/ 	.word	0x000000ff
        /*02e8*/ 	.word	0x000000f0
        /*02ec*/ 	.short	0x0100
        /*02ee*/ 	.byte	0x06
	.zero		1


	//   ....[31]....
        /*02f0*/ 	.word	0x000017b0
        /*02f4*/ 	.word	0x00000003
        /*02f8*/ 	.word	0x000000e0
        /*02fc*/ 	.short	0x010a
        /*02fe*/ 	.byte	0xff
	.zero		1


	//   ....[32]....
        /*0300*/ 	.word	0x000017e0
        /*0304*/ 	.word	0x00000003
        /*0308*/ 	.word	0x000000d0
        /*030c*/ 	.short	0x0101
        /*030e*/ 	.byte	0xff
	.zero		1


	//   ....[33]....
        /*0310*/ 	.word	0x000018e0
        /*0314*/ 	.word	0x000000ff
        /*0318*/ 	.word	0x00000020
        /*031c*/ 	.short	0x010a
        /*031e*/ 	.byte	0x08
	.zero		1


	//   ....[34]....
        /*0320*/ 	.word	0x000019b0
        /*0324*/ 	.word	0x000000ff
        /*0328*/ 	.word	0x00000020
        /*032c*/ 	.short	0x010a
        /*032e*/ 	.byte	0x21
	.zero		1


	//   ....[35]....
        /*0330*/ 	.word	0x00001b60
        /*0334*/ 	.word	0x000000ff
        /*0338*/ 	.word	0x00000020
        /*033c*/ 	.short	0x010a
        /*033e*/ 	.byte	0x08
	.zero		1


	//   ....[36]....
        /*0340*/ 	.word	0x00001c60
        /*0344*/ 	.word	0x000000ff
        /*0348*/ 	.word	0x00000068
        /*034c*/ 	.short	0x0101
        /*034e*/ 	.byte	0x04
	.zero		1


	//   ....[37]....
        /*0350*/ 	.word	0x00001c80
        /*0354*/ 	.word	0x000000ff
        /*0358*/ 	.word	0x00000020
        /*035c*/ 	.short	0x010a
        /*035e*/ 	.byte	0x08
	.zero		1


	//   ....[38]....
        /*0360*/ 	.word	0x00001d00
        /*0364*/ 	.word	0x000000ff
        /*0368*/ 	.word	0x00000020
        /*036c*/ 	.short	0x010a
        /*036e*/ 	.byte	0x11
	.zero		1


	//   ....[39]....
        /*0370*/ 	.word	0x00001e90
        /*0374*/ 	.word	0x000000ff
        /*0378*/ 	.word	0x00000020
        /*037c*/ 	.short	0x010a
        /*037e*/ 	.byte	0x08
	.zero		1


	//   ....[40]....
        /*0380*/ 	.word	0x00001fe0
        /*0384*/ 	.word	0x00000002
        /*0388*/ 	.word	0x00000070
        /*038c*/ 	.short	0x010a
        /*038e*/ 	.byte	0xff
	.zero		1


	//   ....[41]....
        /*0390*/ 	.word	0x000020a0
        /*0394*/ 	.word	0x00000002
        /*0398*/ 	.word	0x00000000
        /*039c*/ 	.short	0x0101
        /*039e*/ 	.byte	0xff
	.zero		1


	//   ....[42]....
        /*03a0*/ 	.word	0x00002600
        /*03a4*/ 	.word	0x000000ff
        /*03a8*/ 	.word	0x00000000
        /*03ac*/ 	.short	0x010a
        /*03ae*/ 	.byte	0x05
	.zero		1


	//   ....[43]....
        /*03b0*/ 	.word	0x00002690
        /*03b4*/ 	.word	0x000000ff
        /*03b8*/ 	.word	0x00000000
        /*03bc*/ 	.short	0x010a
        /*03be*/ 	.byte	0x05
	.zero		1


	//   ....[44]....
        /*03c0*/ 	.word	0x00002720
        /*03c4*/ 	.word	0x000000ff
        /*03c8*/ 	.word	0x00000000
        /*03cc*/ 	.short	0x010a
        /*03ce*/ 	.byte	0x05
	.zero		1


	//   ....[45]....
        /*03d0*/ 	.word	0x000027c0
        /*03d4*/ 	.word	0x00000000
        /*03d8*/ 	.word	0x00000000
        /*03dc*/ 	.short	0x010a
        /*03de*/ 	.byte	0xff
	.zero		1


	//   ....[46]....
        /*03e0*/ 	.word	0x000028f0
        /*03e4*/ 	.word	0x00000000
        /*03e8*/ 	.word	0x000000d0
        /*03ec*/ 	.short	0x010a
        /*03ee*/ 	.byte	0xff
	.zero		1


	//   ....[47]....
        /*03f0*/ 	.word	0x00002960
        /*03f4*/ 	.word	0x00000004
        /*03f8*/ 	.word	0x00000000
        /*03fc*/ 	.short	0x0101
        /*03fe*/ 	.byte	0xff
	.zero		1


	//   ....[48]....
        /*0400*/ 	.word	0x00002980
        /*0404*/ 	.word	0x000000ff
        /*0408*/ 	.word	0x00000080
        /*040c*/ 	.short	0x010a
        /*040e*/ 	.byte	0x05
	.zero		1


	//   ....[49]....
        /*0410*/ 	.word	0x00002aa0
        /*0414*/ 	.word	0x00000000
        /*0418*/ 	.word	0x00000070
        /*041c*/ 	.short	0x010a
        /*041e*/ 	.byte	0xff
	.zero		1


	//   ....[50]....
        /*0420*/ 	.word	0x00002ba0
        /*0424*/ 	.word	0x00000000
        /*0428*/ 	.word	0x00000000
        /*042c*/ 	.short	0x0101
        /*042e*/ 	.byte	0xff
	.zero		1


	//   ....[51]....
        /*0430*/ 	.word	0x00002c30
        /*0434*/ 	.word	0x000000ff
        /*0438*/ 	.word	0x00000080
        /*043c*/ 	.short	0x0106
        /*043e*/ 	.byte	0x05
	.zero		1


	//   ....[52]....
        /*0440*/ 	.word	0x00002c50
        /*0444*/ 	.word	0x000000ff
        /*0448*/ 	.word	0x00000080
        /*044c*/ 	.short	0x010a
        /*044e*/ 	.byte	0x05
	.zero		1


	//   ....[53]....
        /*0450*/ 	.word	0x00002ce0
        /*0454*/ 	.word	0x000000ff
        /*0458*/ 	.word	0x00000080
        /*045c*/ 	.short	0x0106
        /*045e*/ 	.byte	0x04
	.zero		1


	//   ....[54]....
        /*0460*/ 	.word	0x00002d20
        /*0464*/ 	.word	0x00000000
        /*0468*/ 	.word	0x00000080
        /*046c*/ 	.short	0x010a
        /*046e*/ 	.byte	0xff
	.zero		1


	//   ....[55]....
        /*0470*/ 	.word	0x00002f60
        /*0474*/ 	.word	0x000000ff
        /*0478*/ 	.word	0x00000008
        /*047c*/ 	.short	0x010a
        /*047e*/ 	.byte	0x06
	.zero		1


	//   ....[56]....
        /*0480*/ 	.word	0x00002f80
        /*0484*/ 	.word	0x000000ff
        /*0488*/ 	.word	0x00000008
        /*048c*/ 	.short	0x010a
        /*048e*/ 	.byte	0x06
	.zero		1


	//   ....[57]....
        /*0490*/ 	.word	0x00003110
        /*0494*/ 	.word	0x000000ff
        /*0498*/ 	.word	0x00000008
        /*049c*/ 	.short	0x010a
        /*049e*/ 	.byte	0x06
	.zero		1


	//   ....[58]....
        /*04a0*/ 	.word	0x00003130
        /*04a4*/ 	.word	0x000000ff
        /*04a8*/ 	.word	0x00000008
        /*04ac*/ 	.short	0x010a
        /*04ae*/ 	.byte	0x06
	.zero		1


	//   ....[59]....
        /*04b0*/ 	.word	0x000031f0
        /*04b4*/ 	.word	0x000000ff
        /*04b8*/ 	.word	0x00000000
        /*04bc*/ 	.short	0x0101
        /*04be*/ 	.byte	0x07
	.zero		1


	//   ....[60]....
        /*04c0*/ 	.word	0x000034d0
        /*04c4*/ 	.word	0x00000000
        /*04c8*/ 	.word	0x00000070
        /*04cc*/ 	.short	0x010a
        /*04ce*/ 	.byte	0xff
	.zero		1


	//   ....[61]....
        /*04d0*/ 	.word	0x00003590
        /*04d4*/ 	.word	0x00000000
        /*04d8*/ 	.word	0x00000000
        /*04dc*/ 	.short	0x0101
        /*04de*/ 	.byte	0xff
	.zero		1


	//   ....[62]....
        /*04e0*/ 	.word	0x00003640
        /*04e4*/ 	.word	0x000000ff
        /*04e8*/ 	.word	0x00000000
        /*04ec*/ 	.short	0x010a
        /*04ee*/ 	.byte	0x06
	.zero		1


	//   ....[63]....
        /*04f0*/ 	.word	0x00003650
        /*04f4*/ 	.word	0x000000ff
        /*04f8*/ 	.word	0x000000b0
        /*04fc*/ 	.short	0x010a
        /*04fe*/ 	.byte	0x0b
	.zero		1


	//   ....[64]....
        /*0500*/ 	.word	0x00003710
        /*0504*/ 	.word	0x000000ff
        /*0508*/ 	.word	0x00000000
        /*050c*/ 	.short	0x010a
        /*050e*/ 	.byte	0x09
	.zero		1


	//   ....[65]....
        /*0510*/ 	.word	0x00003850
        /*0514*/ 	.word	0x000000ff
        /*0518*/ 	.word	0x00000000
        /*051c*/ 	.short	0x010a
        /*051e*/ 	.byte	0x06
	.zero		1


	//   ....[66]....
        /*0520*/ 	.word	0x00003a50
        /*0524*/ 	.word	0x000000ff
        /*0528*/ 	.word	0x00000000
        /*052c*/ 	.short	0x010a
        /*052e*/ 	.byte	0x07
	.zero		1


	//   ....[67]....
        /*0530*/ 	.word	0x00003ae0
        /*0534*/ 	.word	0x000000ff
        /*0538*/ 	.word	0x00000000
        /*053c*/ 	.short	0x010a
        /*053e*/ 	.byte	0x07
	.zero		1


	//   ....[68]....
        /*0540*/ 	.word	0x00003b70
        /*0544*/ 	.word	0x000000ff
        /*0548*/ 	.word	0x00000000
        /*054c*/ 	.short	0x010a
        /*054e*/ 	.byte	0x07
	.zero		1


	//   ....[69]....
        /*0550*/ 	.word	0x00003c10
        /*0554*/ 	.word	0x00000000
        /*0558*/ 	.word	0x00000000
        /*055c*/ 	.short	0x010a
        /*055e*/ 	.byte	0xff
	.zero		1


	//   ....[70]....
        /*0560*/ 	.word	0x00003c50
        /*0564*/ 	.word	0x00000000
        /*0568*/ 	.word	0x00000000
        /*056c*/ 	.short	0x010a
        /*056e*/ 	.byte	0xff
	.zero		1


	//   ....[71]....
        /*0570*/ 	.word	0x00003cc0
        /*0574*/ 	.word	0x000000ff
        /*0578*/ 	.word	0x00000000
        /*057c*/ 	.short	0x0101
        /*057e*/ 	.byte	0x05
	.zero		1


	//   ....[72]....
        /*0580*/ 	.word	0x00003d00
        /*0584*/ 	.word	0x000000ff
        /*0588*/ 	.word	0x000000f0
        /*058c*/ 	.short	0x010a
        /*058e*/ 	.byte	0x08
	.zero		1


	//   ....[73]....
        /*0590*/ 	.word	0x00003d50
        /*0594*/ 	.word	0x000000ff
        /*0598*/ 	.word	0x00000000
        /*059c*/ 	.short	0x0101
        /*059e*/ 	.byte	0x05
	.zero		1


	//   ....[74]....
        /*05a0*/ 	.word	0x00004180
        /*05a4*/ 	.word	0x00000000
        /*05a8*/ 	.word	0x00000070
        /*05ac*/ 	.short	0x010a
        /*05ae*/ 	.byte	0xff
	.zero		1


	//   ....[75]....
        /*05b0*/ 	.word	0x00004240
        /*05b4*/ 	.word	0x00000000
        /*05b8*/ 	.word	0x00000000
        /*05bc*/ 	.short	0x0101
        /*05be*/ 	.byte	0xff
	.zero		1


	//   ....[76]....
        /*05c0*/ 	.word	0x00004560
        /*05c4*/ 	.word	0x000000ff
        /*05c8*/ 	.word	0x00000068
        /*05cc*/ 	.short	0x010a
        /*05ce*/ 	.byte	0x06
	.zero		1


	//   ....[77]....
        /*05d0*/ 	.word	0x00004750
        /*05d4*/ 	.word	0x000000ff
        /*05d8*/ 	.word	0x00000050
        /*05dc*/ 	.short	0x010a
        /*05de*/ 	.byte	0x06
	.zero		1


	//   ....[78]....
        /*05e0*/ 	.word	0x00004920
        /*05e4*/ 	.word	0x000000ff
        /*05e8*/ 	.word	0x00000040
        /*05ec*/ 	.short	0x010b
        /*05ee*/ 	.byte	0x06
	.zero		1


	//   ....[79]....
        /*05f0*/ 	.word	0x00004990
        /*05f4*/ 	.word	0x000000ff
        /*05f8*/ 	.word	0x00000000
        /*05fc*/ 	.short	0x0101
        /*05fe*/ 	.byte	0x08
	.zero		1


	//   ....[80]....
        /*0600*/ 	.word	0x000049c0
        /*0604*/ 	.word	0x000000ff
        /*0608*/ 	.word	0x00000058
        /*060c*/ 	.short	0x010a
        /*060e*/ 	.byte	0x06
	.zero		1


	//   ....[81]....
        /*0610*/ 	.word	0x00004bd0
        /*0614*/ 	.word	0x000000ff
        /*0618*/ 	.word	0x00000048
        /*061c*/ 	.short	0x010b
        /*061e*/ 	.byte	0x06
	.zero		1


	//   ....[82]....
        /*0620*/ 	.word	0x00004bf0
        /*0624*/ 	.word	0x000000ff
        /*0628*/ 	.word	0x00000000
        /*062c*/ 	.short	0x0101
        /*062e*/ 	.byte	0x0d
	.zero		1


	//   ....[83]....
        /*0630*/ 	.word	0x00004c20
        /*0634*/ 	.word	0x000000ff
        /*0638*/ 	.word	0x00000050
        /*063c*/ 	.short	0x010a
        /*063e*/ 	.byte	0x06
	.zero		1


	//   ....[84]....
        /*0640*/ 	.word	0x00004c60
        /*0644*/ 	.word	0x00000000
        /*0648*/ 	.word	0x00000058
        /*064c*/ 	.short	0x010a
        /*064e*/ 	.byte	0xff
	.zero		1


	//   ....[85]....
        /*0650*/ 	.word	0x00004f90
        /*0654*/ 	.word	0x00000000
        /*0658*/ 	.word	0x00000070
        /*065c*/ 	.short	0x010a
        /*065e*/ 	.byte	0xff
	.zero		1


	//   ....[86]....
        /*0660*/ 	.word	0x000050a0
        /*0664*/ 	.word	0x00000000
        /*0668*/ 	.word	0x00000000
        /*066c*/ 	.short	0x0101
        /*066e*/ 	.byte	0xff
	.zero		1


	//   ....[87]....
        /*0670*/ 	.word	0x00005b00
        /*0674*/ 	.word	0x00000003
        /*0678*/ 	.word	0x00000040
        /*067c*/ 	.short	0x010a
        /*067e*/ 	.byte	0xff
	.zero		1


	//   ....[88]....
        /*0680*/ 	.word	0x00005b40
        /*0684*/ 	.word	0x000000c3
        /*0688*/ 	.word	0x00000090
        /*068c*/ 	.short	0x010a
        /*068e*/ 	.byte	0xff
	.zero		1


	//   ....[89]....
        /*0690*/ 	.word	0x00005c70
        /*0694*/ 	.word	0x00000003
        /*0698*/ 	.word	0x00000040
        /*069c*/ 	.short	0x010a
        /*069e*/ 	.byte	0xff
	.zero		1


	//   ....[90]....
        /*06a0*/ 	.word	0x00005dd0
        /*06a4*/ 	.word	0x00000000
        /*06a8*/ 	.word	0x00000000
        /*06ac*/ 	.short	0x0101
        /*06ae*/ 	.byte	0xff
	.zero		1


	//   ....[91]....
        /*06b0*/ 	.word	0x00005e30
        /*06b4*/ 	.word	0x000000c3
        /*06b8*/ 	.word	0x00000090
        /*06bc*/ 	.short	0x010a
        /*06be*/ 	.byte	0xff
	.zero		1


	//   ....[92]....
        /*06c0*/ 	.word	0x000071e0
        /*06c4*/ 	.word	0x000000d8
        /*06c8*/ 	.word	0x00000040
        /*06cc*/ 	.short	0x010a
        /*06ce*/ 	.byte	0xff
	.zero		1


	//   ....[93]....
        /*06d0*/ 	.word	0x000072b0
        /*06d4*/ 	.word	0x000000d8
        /*06d8*/ 	.word	0x00000040
        /*06dc*/ 	.short	0x010a
        /*06de*/ 	.byte	0xff
	.zero		1


	//   ....[94]....
        /*06e0*/ 	.word	0x00007410
        /*06e4*/ 	.word	0x00000002
        /*06e8*/ 	.word	0x00000000
        /*06ec*/ 	.short	0x0101
        /*06ee*/ 	.byte	0xff
	.zero		1


	//   ....[95]....
        /*06f0*/ 	.word	0x00007820
        /*06f4*/ 	.word	0x000000c3
        /*06f8*/ 	.word	0x00000000
        /*06fc*/ 	.short	0x0101
        /*06fe*/ 	.byte	0xff
	.zero		1


	//   ....[96]....
        /*0700*/ 	.word	0x00008870
        /*0704*/ 	.word	0x00000003
        /*0708*/ 	.word	0x000000e0
        /*070c*/ 	.short	0x010a
        /*070e*/ 	.byte	0xff
	.zero		1


	//   ....[97]....
        /*0710*/ 	.word	0x000088d0
        /*0714*/ 	.word	0x00000002
        /*0718*/ 	.word	0x00000020
        /*071c*/ 	.short	0x010a
        /*071e*/ 	.byte	0xff
	.zero		1


	//   ....[98]....
        /*0720*/ 	.word	0x00008930
        /*0724*/ 	.word	0x00000002
        /*0728*/ 	.word	0x00000020
        /*072c*/ 	.short	0x010a
        /*072e*/ 	.byte	0xff
	.zero		1


	//   ....[99]....
        /*0730*/ 	.word	0x00008980
        /*0734*/ 	.word	0x00000002
        /*0738*/ 	.word	0x00000070
        /*073c*/ 	.short	0x010a
        /*073e*/ 	.byte	0xff
	.zero		1


	//   ....[100]....
        /*0740*/ 	.word	0x000089e0
        /*0744*/ 	.word	0x00000000
        /*0748*/ 	.word	0x00000000
        /*074c*/ 	.short	0x010a
        /*074e*/ 	.byte	0xff
	.zero		1


	//   ....[101]....
        /*0750*/ 	.word	0x00008a40
        /*0754*/ 	.word	0x00000000
        /*0758*/ 	.word	0x00000000
        /*075c*/ 	.short	0x010a
        /*075e*/ 	.byte	0xff
	.zero		1


	//   ....[102]....
        /*0760*/ 	.word	0x00008aa0
        /*0764*/ 	.word	0x00000000
        /*0768*/ 	.word	0x00000000
        /*076c*/ 	.short	0x010a
        /*076e*/ 	.byte	0xff
	.zero		1


	//   ....[103]....
        /*0770*/ 	.word	0x00008af0
        /*0774*/ 	.word	0x00000000
        /*0778*/ 	.word	0x000000d0
        /*077c*/ 	.short	0x010a
        /*077e*/ 	.byte	0xff
	.zero		1


	//   ....[104]....
        /*0780*/ 	.word	0x00008b50
        /*0784*/ 	.word	0x00000000
        /*0788*/ 	.word	0x00000080
        /*078c*/ 	.short	0x010a
        /*078e*/ 	.byte	0xff
	.zero		1


	//   ....[105]....
        /*0790*/ 	.word	0x00008ba0
        /*0794*/ 	.word	0x00000000
        /*0798*/ 	.word	0x00000070
        /*079c*/ 	.short	0x010a
        /*079e*/ 	.byte	0xff
	.zero		1


	//   ....[106]....
        /*07a0*/ 	.word	0x00008c00
        /*07a4*/ 	.word	0x00000000
        /*07a8*/ 	.word	0x00000080
        /*07ac*/ 	.short	0x010a
        /*07ae*/ 	.byte	0xff
	.zero		1


	//   ....[107]....
        /*07b0*/ 	.word	0x00008c60
        /*07b4*/ 	.word	0x00000004
        /*07b8*/ 	.word	0x00000008
        /*07bc*/ 	.short	0x010a
        /*07be*/ 	.byte	0xff
	.zero		1


	//   ....[108]....
        /*07c0*/ 	.word	0x00008d40
        /*07c4*/ 	.word	0x00000002
        /*07c8*/ 	.word	0x00000008
        /*07cc*/ 	.short	0x010a
        /*07ce*/ 	.byte	0xff
	.zero		1


	//   ....[109]....
        /*07d0*/ 	.word	0x00008d90
        /*07d4*/ 	.word	0x00000000
        /*07d8*/ 	.word	0x00000070
        /*07dc*/ 	.short	0x010a
        /*07de*/ 	.byte	0xff
	.zero		1


	//   ....[110]....
        /*07e0*/ 	.word	0x00008df0
        /*07e4*/ 	.word	0x00000000
        /*07e8*/ 	.word	0x000000b0
        /*07ec*/ 	.short	0x010a
        /*07ee*/ 	.byte	0xff
	.zero		1


	//   ....[111]....
        /*07f0*/ 	.word	0x00008e50
        /*07f4*/ 	.word	0x00000000
        /*07f8*/ 	.word	0x00000000
        /*07fc*/ 	.short	0x010a
        /*07fe*/ 	.byte	0xff
	.zero		1


	//   ....[112]....
        /*0800*/ 	.word	0x00008eb0
        /*0804*/ 	.word	0x00000000
        /*0808*/ 	.word	0x00000000
        /*080c*/ 	.short	0x010a
        /*080e*/ 	.byte	0xff
	.zero		1


	//   ....[113]....
        /*0810*/ 	.word	0x00008f10
        /*0814*/ 	.word	0x00000000
        /*0818*/ 	.word	0x00000000
        /*081c*/ 	.short	0x010a
        /*081e*/ 	.byte	0xff
	.zero		1


	//   ....[114]....
        /*0820*/ 	.word	0x00008f70
        /*0824*/ 	.word	0x00000000
        /*0828*/ 	.word	0x00000000
        /*082c*/ 	.short	0x010a
        /*082e*/ 	.byte	0xff
	.zero		1


	//   ....[115]....
        /*0830*/ 	.word	0x00008fd0
        /*0834*/ 	.word	0x00000000
        /*0838*/ 	.word	0x000000f0
        /*083c*/ 	.short	0x010a
        /*083e*/ 	.byte	0xff
	.zero		1


	//   ....[116]....
        /*0840*/ 	.word	0x00009020
        /*0844*/ 	.word	0x00000000
        /*0848*/ 	.word	0x00000070
        /*084c*/ 	.short	0x010a
        /*084e*/ 	.byte	0xff
	.zero		1


	//   ....[117]....
        /*0850*/ 	.word	0x00009080
        /*0854*/ 	.word	0x00000000
        /*0858*/ 	.word	0x00000068
        /*085c*/ 	.short	0x010a
        /*085e*/ 	.byte	0xff
	.zero		1


	//   ....[118]....
        /*0860*/ 	.word	0x000090e0
        /*0864*/ 	.word	0x00000003
        /*0868*/ 	.word	0x00000050
        /*086c*/ 	.short	0x010a
        /*086e*/ 	.byte	0xff
	.zero		1


	//   ....[119]....
        /*0870*/ 	.word	0x00009140
        /*0874*/ 	.word	0x00000003
        /*0878*/ 	.word	0x00000058
        /*087c*/ 	.short	0x010a
        /*087e*/ 	.byte	0xff
	.zero		1


	//   ....[120]....
        /*0880*/ 	.word	0x000091a0
        /*0884*/ 	.word	0x00000000
        /*0888*/ 	.word	0x00000050
        /*088c*/ 	.short	0x010a
        /*088e*/ 	.byte	0xff
	.zero		1


	//   ....[121]....
        /*0890*/ 	.word	0x000091f0
        /*0894*/ 	.word	0x00000000
        /*0898*/ 	.word	0x00000070
        /*089c*/ 	.short	0x010a
        /*089e*/ 	.byte	0xff
	.zero		1


	//   ....[122]....
        /*08a0*/ 	.word	0x00009240
        /*08a4*/ 	.word	0x00000003
        /*08a8*/ 	.word	0x00000040
        /*08ac*/ 	.short	0x010a
        /*08ae*/ 	.byte	0xff
	.zero		1


	//   ....[123]....
        /*08b0*/ 	.word	0x00009290
        /*08b4*/ 	.word	0x000000c3
        /*08b8*/ 	.word	0x00000090
        /*08bc*/ 	.short	0x010a
        /*08be*/ 	.byte	0xff
	.zero		1


	//   ....[124]....
        /*08c0*/ 	.word	0x000092e0
        /*08c4*/ 	.word	0x000000d8
        /*08c8*/ 	.word	0x00000040
        /*08cc*/ 	.short	0x010a
        /*08ce*/ 	.byte	0xff
	.zero		1


	//----- nvinfo : EIATTR_NUM_MBARRIERS
	.align		4
.L_47:
        /*08d0*/ 	.byte	0x03, 0x38
        /*08d2*/ 	.short	0x001f


	//----- nvinfo : EIATTR_EXIT_INSTR_OFFSETS
	.align		4
        /*08d4*/ 	.byte	0x04, 0x1c
        /*08d6*/ 	.short	(.L_49 - .L_48)


	//   ....[0]....
.L_48:
        /*08d8*/ 	.word	0x000027f0


	//   ....[1]....
        /*08dc*/ 	.word	0x00002cf0


	//   ....[2]....
        /*08e0*/ 	.word	0x00002d50


	//   ....[3]....
        /*08e4*/ 	.word	0x00003f80


	//   ....[4]....
        /*08e8*/ 	.word	0x00004c90


	//   ....[5]....
        /*08ec*/ 	.word	0x00004cd0


	//   ....[6]....
        /*08f0*/ 	.word	0x00008860


	//----- nvinfo : EIATTR_MAX_THREADS
	.align		4
.L_49:
        /*08f4*/ 	.byte	0x04, 0x05
        /*08f6*/ 	.short	(.L_51 - .L_50)
.L_50:
        /*08f8*/ 	.word	0x00000100
        /*08fc*/ 	.word	0x00000001
        /*0900*/ 	.word	0x00000001


	//----- nvinfo : EIATTR_CRS_STACK_SIZE
	.align		4
.L_51:
        /*0904*/ 	.byte	0x04, 0x1e
        /*0906*/ 	.short	(.L_53 - .L_52)
.L_52:
        /*0908*/ 	.word	0x00000000


	//----- nvinfo : EIATTR_CBANK_PARAM_SIZE
	.align		4
.L_53:
        /*090c*/ 	.byte	0x03, 0x19
        /*090e*/ 	.short	0x0800


	//----- nvinfo : EIATTR_PARAM_CBANK
	.align		4
        /*0910*/ 	.byte	0x04, 0x0a
        /*0912*/ 	.short	(.L_55 - .L_54)
	.align		4
.L_54:
        /*0914*/ 	.word	index@(.nv.constant0._ZN7cutlass13device_kernelINS_4gemm6kernel13GemmUniversalIN4cute5tupleIJiiiiEEENS1_10collective13CollectiveMmaINS1_35MainloopSm100TmaUmmaWarpSpecializedILi4ELi2ELi4ENS5_IJNS4_1CILi2EEENSA_ILi1EEESC_EEEEENS5_IJNSA_ILi256EEENSA_ILi128EEENSA_ILi32EEEEEENS_12float_e4m3_tENS5_IJlSC_lEEESJ_SK_NS4_8TiledMMAINS4_8MMA_AtomIJNS4_10MMA_TraitsINS4_25SM100_MMA_F8F6F4_2x1SM_SSEJSJ_SJ_fSF_SG_NS4_17integral_constantINS4_4UMMA5MajorELSR_0EEESS_NSP_INSQ_7ScaleInELST_0EEESU_EEEEEENS4_6LayoutINS5_IJSC_SC_SC_EEENS5_IJNSA_ILi0EEESZ_SZ_EEEEENS5_IJNS4_10UnderscoreES12_S12_EEEEENS4_18SM100_TMA_2SM_LOADENS4_14ComposedLayoutINS4_7SwizzleILi1ELi4ELi3EEENS4_18smem_ptr_flag_bitsILi8EEENSX_INS5_IJNSA_ILi8EEESH_EEENS5_IJSH_SC_EEEEEEEvNS4_8identityES15_S1F_vS1G_EENS_8epilogue10collective18CollectiveEpilogueINS1I_23Sm100TmaWarpSpecializedILi2ELi2ELi64ELb0ELb0EEEJNS5_IJSG_SG_SH_EEENS5_IJNSX_ISG_SC_EENSX_INSA_ILi64EEESC_EEEEESJ_SK_SJ_SK_NS1I_6fusion15FusionCallbacksIS1M_NS1S_17LinearCombinationISJ_fSJ_fLNS_15FloatRoundStyleE2EEES1N_S1R_JEEENS4_5SM1004TMEM4LOAD26SM100_TMEM_LOAD_32dp32b64xENS4_13SM90_TMA_LOADENS16_INS17_ILi2ELi4ELi3EEES1A_NSX_INS5_IJS1B_S1P_EEENS5_IJS1P_SC_EEEEEEENS4_39AutoVectorizingCopyWithAssumedAlignmentILi128EEENS4_14SM90_TMA_STOREES27_S29_S29_EEEvvEEEEvNT_6ParamsE)
        /*0918*/ 	.short	0x0380
        /*091a*/ 	.short	0x0800


	//----- nvinfo : EIATTR_SW_WAR
	.align		4
.L_55:
        /*091c*/ 	.byte	0x04, 0x36
        /*091e*/ 	.short	(.L_57 - .L_56)
.L_56:
        /*0920*/ 	.word	0x00000008
.L_57:


//--------------------- .nv.callgraph             --------------------------
	.section	.nv.callgraph,"",@"SHT_CUDA_CALLGRAPH"
	.align	4
	.sectionentsize	8
	.align		4
        /*0000*/ 	.word	0x00000000
	.align		4
        /*0004*/ 	.word	0xffffffff
	.align		4
        /*0008*/ 	.word	index@(_ZN7cutlass13device_kernelINS_4gemm6kernel13GemmUniversalIN4cute5tupleIJiiiiEEENS1_10collective13CollectiveMmaINS1_35MainloopSm100TmaUmmaWarpSpecializedILi4ELi2ELi4ENS5_IJNS4_1CILi2EEENSA_ILi1EEESC_EEEEENS5_IJNSA_ILi256EEENSA_ILi128EEENSA_ILi32EEEEEENS_12float_e4m3_tENS5_IJlSC_lEEESJ_SK_NS4_8TiledMMAINS4_8MMA_AtomIJNS4_10MMA_TraitsINS4_25SM100_MMA_F8F6F4_2x1SM_SSEJSJ_SJ_fSF_SG_NS4_17integral_constantINS4_4UMMA5MajorELSR_0EEESS_NSP_INSQ_7ScaleInELST_0EEESU_EEEEEENS4_6LayoutINS5_IJSC_SC_SC_EEENS5_IJNSA_ILi0EEESZ_SZ_EEEEENS5_IJNS4_10UnderscoreES12_S12_EEEEENS4_18SM100_TMA_2SM_LOADENS4_14ComposedLayoutINS4_7SwizzleILi1ELi4ELi3EEENS4_18smem_ptr_flag_bitsILi8EEENSX_INS5_IJNSA_ILi8EEESH_EEENS5_IJSH_SC_EEEEEEEvNS4_8identityES15_S1F_vS1G_EENS_8epilogue10collective18CollectiveEpilogueINS1I_23Sm100TmaWarpSpecializedILi2ELi2ELi64ELb0ELb0EEEJNS5_IJSG_SG_SH_EEENS5_IJNSX_ISG_SC_EENSX_INSA_ILi64EEESC_EEEEESJ_SK_SJ_SK_NS1I_6fusion15FusionCallbacksIS1M_NS1S_17LinearCombinationISJ_fSJ_fLNS_15FloatRoundStyleE2EEES1N_S1R_JEEENS4_5SM1004TMEM4LOAD26SM100_TMEM_LOAD_32dp32b64xENS4_13SM90_TMA_LOADENS16_INS17_ILi2ELi4ELi3EEES1A_NSX_INS5_IJS1B_S1P_EEENS5_IJS1P_SC_EEEEEEENS4_39AutoVectorizingCopyWithAssumedAlignmentILi128EEENS4_14SM90_TMA_STOREES27_S29_S29_EEEvvEEEEvNT_6ParamsE)
	.align		4
        /*000c*/ 	.word	index@(__assertfail)
	.align		4
        /*0010*/ 	.word	0x00000000
	.align		4
        /*0014*/ 	.word	0xfffffffe
	.align		4
        /*0018*/ 	.word	0x00000000
	.align		4
        /*001c*/ 	.word	0xfffffffd
	.align		4
        /*0020*/ 	.word	0x00000000
	.align		4
        /*0024*/ 	.word	0xfffffffc


//--------------------- .nv.constant4             --------------------------
	.section	.nv.constant4,"a",@progbits
	.align	8
	.align		8
.nv.constant4:
        /*0000*/ 	.dword	__assertfail
	.align		8
        /*0008*/ 	.dword	__unnamed_1
	.align		8
        /*0010*/ 	.dword	__unnamed_2
	.align		8
        /*0018*/ 	.dword	_ZN39_INTERNAL_a9198b99_4_k_cu_ebb0305f_83704cuda3std3__45__cpo5beginE
	.align		8
        /*0020*/ 	.dword	_ZN39_INTERNAL_a9198b99_4_k_cu_ebb0305f_83704cuda3std3__45__cpo3endE
	.align		8
        /*0028*/ 	.dword	_ZN39_INTERNAL_a9198b99_4_k_cu_ebb0305f_83704cuda3std3__45__cpo6cbeginE
	.align		8
        /*0030*/ 	.dword	_ZN39_INTERNAL_a9198b99_4_k_cu_ebb0305f_83704cuda3std3__45__cpo4cendE
	.align		8
        /*0038*/ 	.dword	_ZN39_INTERNAL_a9198b99_4_k_cu_ebb0305f_83704cuda3std3__441_GLOBAL__N__a9198b99_4_k_cu_ebb0305f_83706ignoreE
	.align		8
        /*0040*/ 	.dword	_ZN39_INTERNAL_a9198b99_4_k_cu_ebb0305f_83704cuda3std3__419piecewise_constructE
	.align		8
        /*0048*/ 	.dword	_ZN39_INTERNAL_a9198b99_4_k_cu_ebb0305f_83704cuda3std3__48in_placeE
	.align		8
        /*0050*/ 	.dword	_ZN39_INTERNAL_a9198b99_4_k_cu_ebb0305f_83704cuda3std6ranges3__45__cpo4swapE
	.align		8
        /*0058*/ 	.dword	_ZN39_INTERNAL_a9198b99_4_k_cu_ebb0305f_83704cuda3std6ranges3__45__cpo9iter_moveE
	.align		8
        /*0060*/ 	.dword	_ZN39_INTERNAL_a9198b99_4_k_cu_ebb0305f_83704cute7productE
	.align		8
        /*0068*/ 	.dword	_ZN39_INTERNAL_a9198b99_4_k_cu_ebb0305f_83704cute1_E
	.align		8
        /*0070*/ 	.dword	$str$25
	.align		8
        /*0078*/ 	.dword	$str$26
	.align		8
        /*0080*/ 	.dword	$str$27
	.align		8
        /*0088*/ 	.dword	$str$28


//--------------------- .text._ZN7cutlass13device_kernelINS_4gemm6kernel13GemmUniversalIN4cute5tupleIJiiiiEEENS1_10collective13CollectiveMmaINS1_35MainloopSm100TmaUmmaWarpSpecializedILi4ELi2ELi4ENS5_IJNS4_1CILi2EEENSA_ILi1EEESC_EEEEENS5_IJNSA_ILi256EEENSA_ILi128EEENSA_ILi32EEEEEENS_12float_e4m3_tENS5_IJlSC_lEEESJ_SK_NS4_8TiledMMAINS4_8MMA_AtomIJNS4_10MMA_TraitsINS4_25SM100_MMA_F8F6F4_2x1SM_SSEJSJ_SJ_fSF_SG_NS4_17integral_constantINS4_4UMMA5MajorELSR_0EEESS_NSP_INSQ_7ScaleInELST_0EEESU_EEEEEENS4_6LayoutINS5_IJSC_SC_SC_EEENS5_IJNSA_ILi0EEESZ_SZ_EEEEENS5_IJNS4_10UnderscoreES12_S12_EEEEENS4_18SM100_TMA_2SM_LOADENS4_14ComposedLayoutINS4_7SwizzleILi1ELi4ELi3EEENS4_18smem_ptr_flag_bitsILi8EEENSX_INS5_IJNSA_ILi8EEESH_EEENS5_IJSH_SC_EEEEEEEvNS4_8identityES15_S1F_vS1G_EENS_8epilogue10collective18CollectiveEpilogueINS1I_23Sm100TmaWarpSpecializedILi2ELi2ELi64ELb0ELb0EEEJNS5_IJSG_SG_SH_EEENS5_IJNSX_ISG_SC_EENSX_INSA_ILi64EEESC_EEEEESJ_SK_SJ_SK_NS1I_6fusion15FusionCallbacksIS1M_NS1S_17LinearCombinationISJ_fSJ_fLNS_15FloatRoundStyleE2EEES1N_S1R_JEEENS4_5SM1004TMEM4LOAD26SM100_TMEM_LOAD_32dp32b64xENS4_13SM90_TMA_LOADENS16_INS17_ILi2ELi4ELi3EEES1A_NSX_INS5_IJS1B_S1P_EEENS5_IJS1P_SC_EEEEEEENS4_39AutoVectorizingCopyWithAssumedAlignmentILi128EEENS4_14SM90_TMA_STOREES27_S29_S29_EEEvvEEEEvNT_6ParamsE --------------------------
	.section	.text._ZN7cutlass13device_kernelINS_4gemm6kernel13GemmUniversalIN4cute5tupleIJiiiiEEENS1_10collective13CollectiveMmaINS1_35MainloopSm100TmaUmmaWarpSpecializedILi4ELi2ELi4ENS5_IJNS4_1CILi2EEENSA_ILi1EEESC_EEEEENS5_IJNSA_ILi256EEENSA_ILi128EEENSA_ILi32EEEEEENS_12float_e4m3_tENS5_IJlSC_lEEESJ_SK_NS4_8TiledMMAINS4_8MMA_AtomIJNS4_10MMA_TraitsINS4_25SM100_MMA_F8F6F4_2x1SM_SSEJSJ_SJ_fSF_SG_NS4_17integral_constantINS4_4UMMA5MajorELSR_0EEESS_NSP_INSQ_7ScaleInELST_0EEESU_EEEEEENS4_6LayoutINS5_IJSC_SC_SC_EEENS5_IJNSA_ILi0EEESZ_SZ_EEEEENS5_IJNS4_10UnderscoreES12_S12_EEEEENS4_18SM100_TMA_2SM_LOADENS4_14ComposedLayoutINS4_7SwizzleILi1ELi4ELi3EEENS4_18smem_ptr_flag_bitsILi8EEENSX_INS5_IJNSA_ILi8EEESH_EEENS5_IJSH_SC_EEEEEEEvNS4_8identityES15_S1F_vS1G_EENS_8epilogue10collective18CollectiveEpilogueINS1I_23Sm100TmaWarpSpecializedILi2ELi2ELi64ELb0ELb0EEEJNS5_IJSG_SG_SH_EEENS5_IJNSX_ISG_SC_EENSX_INSA_ILi64EEESC_EEEEESJ_SK_SJ_SK_NS1I_6fusion15FusionCallbacksIS1M_NS1S_17LinearCombinationISJ_fSJ_fLNS_15FloatRoundStyleE2EEES1N_S1R_JEEENS4_5SM1004TMEM4LOAD26SM100_TMEM_LOAD_32dp32b64xENS4_13SM90_TMA_LOADENS16_INS17_ILi2ELi4ELi3EEES1A_NSX_INS5_IJS1B_S1P_EEENS5_IJS1P_SC_EEEEEEENS4_39AutoVectorizingCopyWithAssumedAlignmentILi128EEENS4_14SM90_TMA_STOREES27_S29_S29_EEEvvEEEEvNT_6ParamsE,"ax",@progbits
	.align	128
.text._ZN7cutlass13device_kernelINS_4gemm6kernel13GemmUniversalIN4cute5tupleIJiiiiEEENS1_10collective13CollectiveMmaINS1_35MainloopSm100TmaUmmaWarpSpecializedILi4ELi2ELi4ENS5_IJNS4_1CILi2EEENSA_ILi1EEESC_EEEEENS5_IJNSA_ILi256EEENSA_ILi128EEENSA_ILi32EEEEEENS_12float_e4m3_tENS5_IJlSC_lEEESJ_SK_NS4_8TiledMMAINS4_8MMA_AtomIJNS4_10MMA_TraitsINS4_25SM100_MMA_F8F6F4_2x1SM_SSEJSJ_SJ_fSF_SG_NS4_17integral_constantINS4_4UMMA5MajorELSR_0EEESS_NSP_INSQ_7ScaleInELST_0EEESU_EEEEEENS4_6LayoutINS5_IJSC_SC_SC_EEENS5_IJNSA_ILi0EEESZ_SZ_EEEEENS5_IJNS4_10UnderscoreES12_S12_EEEEENS4_18SM100_TMA_2SM_LOADENS4_14ComposedLayoutINS4_7SwizzleILi1ELi4ELi3EEENS4_18smem_ptr_flag_bitsILi8EEENSX_INS5_IJNSA_ILi8EEESH_EEENS5_IJSH_SC_EEEEEEEvNS4_8identityES15_S1F_vS1G_EENS_8epilogue10collective18CollectiveEpilogueINS1I_23Sm100TmaWarpSpecializedILi2ELi2ELi64ELb0ELb0EEEJNS5_IJSG_SG_SH_EEENS5_IJNSX_ISG_SC_EENSX_INSA_ILi64EEESC_EEEEESJ_SK_SJ_SK_NS1I_6fusion15FusionCallbacksIS1M_NS1S_17LinearCombinationISJ_fSJ_fLNS_15FloatRoundStyleE2EEES1N_S1R_JEEENS4_5SM1004TMEM4LOAD26SM100_TMEM_LOAD_32dp32b64xENS4_13SM90_TMA_LOADENS16_INS17_ILi2ELi4ELi3EEES1A_NSX_INS5_IJS1B_S1P_EEENS5_IJS1P_SC_EEEEEEENS4_39AutoVectorizingCopyWithAssumedAlignmentILi128EEENS4_14SM90_TMA_STOREES27_S29_S29_EEEvvEEEEvNT_6ParamsE:
        .type           _ZN7cutlass13device_kernelINS_4gemm6kernel13GemmUniversalIN4cute5tupleIJiiiiEEENS1_10collective13CollectiveMmaINS1_35MainloopSm100TmaUmmaWarpSpecializedILi4ELi2ELi4ENS5_IJNS4_1CILi2EEENSA_ILi1EEESC_EEEEENS5_IJNSA_ILi256EEENSA_ILi128EEENSA_ILi32EEEEEENS_12float_e4m3_tENS5_IJlSC_lEEESJ_SK_NS4_8TiledMMAINS4_8MMA_AtomIJNS4_10MMA_TraitsINS4_25SM100_MMA_F8F6F4_2x1SM_SSEJSJ_SJ_fSF_SG_NS4_17integral_constantINS4_4UMMA5MajorELSR_0EEESS_NSP_INSQ_7ScaleInELST_0EEESU_EEEEEENS4_6LayoutINS5_IJSC_SC_SC_EEENS5_IJNSA_ILi0EEESZ_SZ_EEEEENS5_IJNS4_10UnderscoreES12_S12_EEEEENS4_18SM100_TMA_2SM_LOADENS4_14ComposedLayoutINS4_7SwizzleILi1ELi4ELi3EEENS4_18smem_ptr_flag_bitsILi8EEENSX_INS5_IJNSA_ILi8EEESH_EEENS5_IJSH_SC_EEEEEEEvNS4_8identityES15_S1F_vS1G_EENS_8epilogue10collective18CollectiveEpilogueINS1I_23Sm100TmaWarpSpecializedILi2ELi2ELi64ELb0ELb0EEEJNS5_IJSG_SG_SH_EEENS5_IJNSX_ISG_SC_EENSX_INSA_ILi64EEESC_EEEEESJ_SK_SJ_SK_NS1I_6fusion15FusionCallbacksIS1M_NS1S_17LinearCombinationISJ_fSJ_fLNS_15FloatRoundStyleE2EEES1N_S1R_JEEENS4_5SM1004TMEM4LOAD26SM100_TMEM_LOAD_32dp32b64xENS4_13SM90_TMA_LOADENS16_INS17_ILi2ELi4ELi3EEES1A_NSX_INS5_IJS1B_S1P_EEENS5_IJS1P_SC_EEEEEEENS4_39AutoVectorizingCopyWithAssumedAlignmentILi128EEENS4_14SM90_TMA_STOREES27_S29_S29_EEEvvEEEEvNT_6ParamsE,@function
        .size           _ZN7cutlass13device_kernelINS_4gemm6kernel13GemmUniversalIN4cute5tupleIJiiiiEEENS1_10collective13CollectiveMmaINS1_35MainloopSm100TmaUmmaWarpSpecializedILi4ELi2ELi4ENS5_IJNS4_1CILi2EEENSA_ILi1EEESC_EEEEENS5_IJNSA_ILi256EEENSA_ILi128EEENSA_ILi32EEEEEENS_12float_e4m3_tENS5_IJlSC_lEEESJ_SK_NS4_8TiledMMAINS4_8MMA_AtomIJNS4_10MMA_TraitsINS4_25SM100_MMA_F8F6F4_2x1SM_SSEJSJ_SJ_fSF_SG_NS4_17integral_constantINS4_4UMMA5MajorELSR_0EEESS_NSP_INSQ_7ScaleInELST_0EEESU_EEEEEENS4_6LayoutINS5_IJSC_SC_SC_EEENS5_IJNSA_ILi0EEESZ_SZ_EEEEENS5_IJNS4_10UnderscoreES12_S12_EEEEENS4_18SM100_TMA_2SM_LOADENS4_14ComposedLayoutINS4_7SwizzleILi1ELi4ELi3EEENS4_18smem_ptr_flag_bitsILi8EEENSX_INS5_IJNSA_ILi8EEESH_EEENS5_IJSH_SC_EEEEEEEvNS4_8identityES15_S1F_vS1G_EENS_8epilogue10collective18CollectiveEpilogueINS1I_23Sm100TmaWarpSpecializedILi2ELi2ELi64ELb0ELb0EEEJNS5_IJSG_SG_SH_EEENS5_IJNSX_ISG_SC_EENSX_INSA_ILi64EEESC_EEEEESJ_SK_SJ_SK_NS1I_6fusion15FusionCallbacksIS1M_NS1S_17LinearCombinationISJ_fSJ_fLNS_15FloatRoundStyleE2EEES1N_S1R_JEEENS4_5SM1004TMEM4LOAD26SM100_TMEM_LOAD_32dp32b64xENS4_13SM90_TMA_LOADENS16_INS17_ILi2ELi4ELi3EEES1A_NSX_INS5_IJS1B_S1P_EEENS5_IJS1P_SC_EEEEEEENS4_39AutoVectorizingCopyWithAssumedAlignmentILi128EEENS4_14SM90_TMA_STOREES27_S29_S29_EEEvvEEEEvNT_6ParamsE,(.L_x_164 - _ZN7cutlass13device_kernelINS_4gemm6kernel13GemmUniversalIN4cute5tupleIJiiiiEEENS1_10collective13CollectiveMmaINS1_35MainloopSm100TmaUmmaWarpSpecializedILi4ELi2ELi4ENS5_IJNS4_1CILi2EEENSA_ILi1EEESC_EEEEENS5_IJNSA_ILi256EEENSA_ILi128EEENSA_ILi32EEEEEENS_12float_e4m3_tENS5_IJlSC_lEEESJ_SK_NS4_8TiledMMAINS4_8MMA_AtomIJNS4_10MMA_TraitsINS4_25SM100_MMA_F8F6F4_2x1SM_SSEJSJ_SJ_fSF_SG_NS4_17integral_constantINS4_4UMMA5MajorELSR_0EEESS_NSP_INSQ_7ScaleInELST_0EEESU_EEEEEENS4_6LayoutINS5_IJSC_SC_SC_EEENS5_IJNSA_ILi0EEESZ_SZ_EEEEENS5_IJNS4_10UnderscoreES12_S12_EEEEENS4_18SM100_TMA_2SM_LOADENS4_14ComposedLayoutINS4_7SwizzleILi1ELi4ELi3EEENS4_18smem_ptr_flag_bitsILi8EEENSX_INS5_IJNSA_ILi8EEESH_EEENS5_IJSH_SC_EEEEEEEvNS4_8identityES15_S1F_vS1G_EENS_8epilogue10collective18CollectiveEpilogueINS1I_23Sm100TmaWarpSpecializedILi2ELi2ELi64ELb0ELb0EEEJNS5_IJSG_SG_SH_EEENS5_IJNSX_ISG_SC_EENSX_INSA_ILi64EEESC_EEEEESJ_SK_SJ_SK_NS1I_6fusion15FusionCallbacksIS1M_NS1S_17LinearCombinationISJ_fSJ_fLNS_15FloatRoundStyleE2EEES1N_S1R_JEEENS4_5SM1004TMEM4LOAD26SM100_TMEM_LOAD_32dp32b64xENS4_13SM90_TMA_LOADENS16_INS17_ILi2ELi4ELi3EEES1A_NSX_INS5_IJS1B_S1P_EEENS5_IJS1P_SC_EEEEEEENS4_39AutoVectorizingCopyWithAssumedAlignmentILi128EEENS4_14SM90_TMA_STOREES27_S29_S29_EEEvvEEEEvNT_6ParamsE)
        .other          _ZN7cutlass13device_kernelINS_4gemm6kernel13GemmUniversalIN4cute5tupleIJiiiiEEENS1_10collective13CollectiveMmaINS1_35MainloopSm100TmaUmmaWarpSpecializedILi4ELi2ELi4ENS5_IJNS4_1CILi2EEENSA_ILi1EEESC_EEEEENS5_IJNSA_ILi256EEENSA_ILi128EEENSA_ILi32EEEEEENS_12float_e4m3_tENS5_IJlSC_lEEESJ_SK_NS4_8TiledMMAINS4_8MMA_AtomIJNS4_10MMA_TraitsINS4_25SM100_MMA_F8F6F4_2x1SM_SSEJSJ_SJ_fSF_SG_NS4_17integral_constantINS4_4UMMA5MajorELSR_0EEESS_NSP_INSQ_7ScaleInELST_0EEESU_EEEEEENS4_6LayoutINS5_IJSC_SC_SC_EEENS5_IJNSA_ILi0EEESZ_SZ_EEEEENS5_IJNS4_10UnderscoreES12_S12_EEEEENS4_18SM100_TMA_2SM_LOADENS4_14ComposedLayoutINS4_7SwizzleILi1ELi4ELi3EEENS4_18smem_ptr_flag_bitsILi8EEENSX_INS5_IJNSA_ILi8EEESH_EEENS5_IJSH_SC_EEEEEEEvNS4_8identityES15_S1F_vS1G_EENS_8epilogue10collective18CollectiveEpilogueINS1I_23Sm100TmaWarpSpecializedILi2ELi2ELi64ELb0ELb0EEEJNS5_IJSG_SG_SH_EEENS5_IJNSX_ISG_SC_EENSX_INSA_ILi64EEESC_EEEEESJ_SK_SJ_SK_NS1I_6fusion15FusionCallbacksIS1M_NS1S_17LinearCombinationISJ_fSJ_fLNS_15FloatRoundStyleE2EEES1N_S1R_JEEENS4_5SM1004TMEM4LOAD26SM100_TMEM_LOAD_32dp32b64xENS4_13SM90_TMA_LOADENS16_INS17_ILi2ELi4ELi3EEES1A_NSX_INS5_IJS1B_S1P_EEENS5_IJS1P_SC_EEEEEEENS4_39AutoVectorizingCopyWithAssumedAlignmentILi128EEENS4_14SM90_TMA_STOREES27_S29_S29_EEEvvEEEEvNT_6ParamsE,@"STO_CUDA_ENTRY STV_DEFAULT"
_ZN7cutlass13device_kernelINS_4gemm6kernel13GemmUniversalIN4cute5tupleIJiiiiEEENS1_10collective13CollectiveMmaINS1_35MainloopSm100TmaUmmaWarpSpecializedILi4ELi2ELi4ENS5_IJNS4_1CILi2EEENSA_ILi1EEESC_EEEEENS5_IJNSA_ILi256EEENSA_ILi128EEENSA_ILi32EEEEEENS_12float_e4m3_tENS5_IJlSC_lEEESJ_SK_NS4_8TiledMMAINS4_8MMA_AtomIJNS4_10MMA_TraitsINS4_25SM100_MMA_F8F6F4_2x1SM_SSEJSJ_SJ_fSF_SG_NS4_17integral_constantINS4_4UMMA5MajorELSR_0EEESS_NSP_INSQ_7ScaleInELST_0EEESU_EEEEEENS4_6LayoutINS5_IJSC_SC_SC_EEENS5_IJNSA_ILi0EEESZ_SZ_EEEEENS5_IJNS4_10UnderscoreES12_S12_EEEEENS4_18SM100_TMA_2SM_LOADENS4_14ComposedLayoutINS4_7SwizzleILi1ELi4ELi3EEENS4_18smem_ptr_flag_bitsILi8EEENSX_INS5_IJNSA_ILi8EEESH_EEENS5_IJSH_SC_EEEEEEEvNS4_8identityES15_S1F_vS1G_EENS_8epilogue10collective18CollectiveEpilogueINS1I_23Sm100TmaWarpSpecializedILi2ELi2ELi64ELb0ELb0EEEJNS5_IJSG_SG_SH_EEENS5_IJNSX_ISG_SC_EENSX_INSA_ILi64EEESC_EEEEESJ_SK_SJ_SK_NS1I_6fusion15FusionCallbacksIS1M_NS1S_17LinearCombinationISJ_fSJ_fLNS_15FloatRoundStyleE2EEES1N_S1R_JEEENS4_5SM1004TMEM4LOAD26SM100_TMEM_LOAD_32dp32b64xENS4_13SM90_TMA_LOADENS16_INS17_ILi2ELi4ELi3EEES1A_NSX_INS5_IJS1B_S1P_EEENS5_IJS1P_SC_EEEEEEENS4_39AutoVectorizingCopyWithAssumedAlignmentILi128EEENS4_14SM90_TMA_STOREES27_S29_S29_EEEvvEEEEvNT_6ParamsE:
[----:B------:R-:W1:Y:S01]  /*0000*/  LDC R1, c[0x0][0x37c] ;  /* 0x0000df00ff017b82 */ /* 0x000e620000000800 */
[----:B------:R-:W2:Y:S01]  /*0010*/  S2R R189, SR_TID.X ;  /* 0x0000000000bd7919 */ /* 0x000ea20000002100 */
[----:B------:R-:W3:Y:S06]  /*0020*/  LDCU.64 UR6, c[0x0][0x890] ;  /* 0x00011200ff0677ac */ /* 0x000eec0008000a00 */
[----:B------:R-:W4:Y:S01]  /*0030*/  S2UR UR37, SR_CgaCtaId ;  /* 0x00000000002579c3 */ /* 0x000f220000008800 */
[----:B------:R-:W-:Y:S02]  /*0040*/  PRMT R171, RZ, 0x7610, R171 ;  /* 0x00007610ffab7816 */ /* 0x000fe400000000ab */
[----:B------:R-:W-:Y:S01]  /*0050*/  ELECT P1, URZ, PT ;  /* 0x0000000000ff782f */ /* 0x000fe20003820000 */
[----:B------:R-:W1:Y:S01]  /*0060*/  LDCU.64 UR46, c[0x0][0x358] ;  /* 0x00006b00ff2e77ac */ /* 0x000e620008000a00 */
[----:B---3--:R-:W-:-:S04]  /*0070*/  UISETP.NE.U32.AND UP0, UPT, UR6, URZ, UPT ;  /* 0x000000ff0600728c */ /* 0x008fc8000bf05070 */
[----:B------:R-:W-:Y:S02]  /*0080*/  UISETP.NE.AND.EX UP0, UPT, UR7, URZ, UPT, UP0 ;  /* 0x000000ff0700728c */ /* 0x000fe4000bf05300 */
[----:B----4-:R-:W-:Y:S02]  /*0090*/  ULOP3.LUT UR5, UR37, 0x1, URZ, 0xc0, !UPT ;  /* 0x0000000125057892 */ /* 0x010fe4000f8ec0ff */
[----:B------:R-:W-:Y:S01]  /*00a0*/  ULOP3.LUT UR4, UR37, 0x1, URZ, 0x3c, !UPT ;  /* 0x0000000125047892 */ /* 0x000fe2000f8e3cff */
[----:B--2---:R-:W-:-:S05]  /*00b0*/  SHF.R.U32.HI R173, RZ, 0x5, R189 ;  /* 0x00000005ffad7819 */ /* 0x004fca00000116bd */
[----:B------:R-:W2:Y:S02]  /*00c0*/  SHFL.IDX PT, R0, R173, RZ, 0x1f ;  /* 0x00001fffad007589 */ /* 0x000ea400000e0000 */
[----:B--2---:R-:W-:Y:S01]  /*00d0*/  R2UR UR10, R0 ;  /* 0x00000000000a72ca */ /* 0x004fe200000e0000 */
[----:B-1----:R-:W-:-:S14]  /*00e0*/  BRA.U UP0, `(.L_x_0) ;  /* 0x00000001002c7547 */ /* 0x002fdc000b800000 */
[----:B------:R-:W1:Y:S02]  /*00f0*/  LDCU.64 UR8, c[0x0][0x888] ;  /* 0x00011100ff0877ac */ /* 0x000e640008000a00 */
[----:B-1----:R-:W-:-:S04]  /*0100*/  UISETP.NE.U32.AND UP0, UPT, UR8, URZ, UPT ;  /* 0x000000ff0800728c */ /* 0x002fc8000bf05070 */
[----:B------:R-:W-:-:S09]  /*0110*/  UISETP.NE.AND.EX UP0, UPT, UR9, URZ, UPT, UP0 ;  /* 0x000000ff0900728c */ /* 0x000fd2000bf05300 */
[----:B------:R-:W-:Y:S05]  /*0120*/  BRA.U !UP0, `(.L_x_1) ;  /* 0x0000000108107547 */ /* 0x000fea000b800000 */
[----:B------:R-:W1:Y:S02]  /*0130*/  LDC.64 R2, c[0x0][0x888] ;  /* 0x00022200ff027b82 */ /* 0x000e640000000a00 */
[----:B-1----:R1:W5:Y:S01]  /*0140*/  LDG.E R81, desc[UR46][R2.64] ;  /* 0x0000002e02517981 */ /* 0x002362000c1e1900 */
[----:B------:R-:W-:Y:S01]  /*0150*/  HFMA2 R171, -RZ, RZ, 0, 5.9604644775390625e-08 ;  /* 0x00000001ffab7431 */ /* 0x000fe200000001ff */
[----:B------:R-:W-:Y:S05]  /*0160*/  BRA `(.L_x_0) ;  /* 0x00000000000c7947 */ /* 0x000fea0003800000 */
.L_x_1:
[----:B------:R-:W1:Y:S01]  /*0170*/  LDCU UR8, c[0x0][0x880] ;  /* 0x00011000ff0877ac */ /* 0x000e620008000800 */
[----:B------:R-:W-:Y:S01]  /*0180*/  HFMA2 R171, -RZ, RZ, 0, 5.9604644775390625e-08 ;  /* 0x00000001ffab7431 */ /* 0x000fe200000001ff */
[----:B-1----:R-:W-:-:S07]  /*0190*/  MOV R81, UR8 ;  /* 0x0000000800517c02 */ /* 0x002fce0008000f00 */
.L_x_0:
[----:B------:R-:W2:Y:S02]  /*01a0*/  LDCU.64 UR8, c[0x0][0x8b0] ;  /* 0x00011600ff0877ac */ /* 0x000ea40008000a00 */
[----:B--2---:R-:W-:-:S04]  /*01b0*/  UISETP.NE.U32.AND UP0, UPT, UR8, URZ, UPT ;  /* 0x000000ff0800728c */ /* 0x004fc8000bf05070 */
[----:B------:R-:W-:-:S09]  /*01c0*/  UISETP.NE.AND.EX UP0, UPT, UR9, URZ, UPT, UP0 ;  /* 0x000000ff0900728c */ /* 0x000fd2000bf05300 */
[----:B------:R-:W-:Y:S05]  /*01d0*/  BRA.U UP0, `(.L_x_2) ;  /* 0x0000000100247547 */ /* 0x000fea000b800000 */
[----:B------:R-:W2:Y:S02]  /*01e0*/  LDCU.64 UR8, c[0x0][0x8a8] ;  /* 0x00011500ff0877ac */ /* 0x000ea40008000a00 */
[----:B--2---:R-:W-:-:S04]  /*01f0*/  UISETP.NE.U32.AND UP0, UPT, UR8, URZ, UPT ;  /* 0x000000ff0800728c */ /* 0x004fc8000bf05070 */
[----:B------:R-:W-:-:S09]  /*0200*/  UISETP.NE.AND.EX UP0, UPT, UR9, URZ, UPT, UP0 ;  /* 0x000000ff0900728c */ /* 0x000fd2000bf05300 */
[----:B------:R-:W-:Y:S05]  /*0210*/  BRA.U !UP0, `(.L_x_3) ;  /* 0x00000001080c7547 */ /* 0x000fea000b800000 */
[----:B------:R-:W2:Y:S02]  /*0220*/  LDC.64 R78, c[0x0][0x8a8] ;  /* 0x00022a00ff4e7b82 */ /* 0x000ea40000000a00 */
[----:B--2---:R2:W5:Y:S01]  /*0230*/  LDG.E R78, desc[UR46][R78.64] ;  /* 0x0000002e4e4e7981 */ /* 0x004562000c1e1900 */
[----:B------:R-:W-:Y:S05]  /*0240*/  BRA `(.L_x_2) ;  /* 0x0000000000087947 */ /* 0x000fea0003800000 */
.L_x_3:
[----:B------:R-:W2:Y:S02]  /*0250*/  LDCU UR8, c[0x0][0x8a0] ;  /* 0x00011400ff0877ac */ /* 0x000ea40008000800 */
[----:B--2---:R-:W-:Y:S02]  /*0260*/  MOV R78, UR8 ;  /* 0x00000008004e7c02 */ /* 0x004fe40008000f00 */
.L_x_2:
[----:B------:R-:W-:Y:S01]  /*0270*/  IMAD.U32 R0, RZ, RZ, UR10 ;  /* 0x0000000aff007e24 */ /* 0x000fe2000f8e00ff */
[----:B------:R-:W-:Y:S04]  /*0280*/  BSSY.RECONVERGENT B0, `(.L_x_4) ;  /* 0x000000c000007945 */ /* 0x000fe80003800200 */
[C---:B------:R-:W-:Y:S02]  /*0290*/  ISETP.NE.OR P2, PT, R0.reuse, 0x1, !P1 ;  /* 0x000000010000780c */ /* 0x040fe40004f45670 */
[----:B------:R-:W-:-:S11]  /*02a0*/  ISETP.NE.OR P0, PT, R0, 0x3, !P1 ;  /* 0x000000030000780c */ /* 0x000fd60004f05670 */
[----:B------:R-:W-:Y:S05]  /*02b0*/  @P2 BRA `(.L_x_5) ;  /* 0x0000000000202947 */ /* 0x000fea0003800000 */
[----:B------:R-:W3:Y:S02]  /*02c0*/  LDCU.64 UR8, c[0x0][0x348] ;  /* 0x00006900ff0877ac */ /* 0x000ee40008000a00 */
[----:B---3--:R-:W-:Y:S02]  /*02d0*/  UIADD3 UR12, UP1, UPT, UR8, 0x80, URZ ;  /* 0x00000080080c7890 */ /* 0x008fe4000ff3e0ff */
[----:B------:R-:W-:Y:S02]  /*02e0*/  UIADD3 UR8, UP0, UPT, UR8, 0x180, URZ ;  /* 0x0000018008087890 */ /* 0x000fe4000ff1e0ff */
[----:B------:R-:W-:Y:S02]  /*02f0*/  UIADD3.X UR13, UPT, UPT, URZ, UR9, URZ, UP1, !UPT ;  /* 0x00000009ff0d7290 */ /* 0x000fe40008ffe4ff */
[----:B------:R-:W-:-:S07]  /*0300*/  UIADD3.X UR9, UPT, UPT, URZ, UR9, URZ, UP0, !UPT ;  /* 0x00000009ff097290 */ /* 0x000fce00087fe4ff */
[----:B------:R3:W-:Y:S02]  /*0310*/  UTMACCTL.PF [UR12] ;  /* 0x000000000c0079b9 */ /* 0x0007e40008040000 */
[----:B------:R3:W-:Y:S02]  /*0320*/  UTMACCTL.PF [UR8] ;  /* 0x00000000080079b9 */ /* 0x0007e40008040000 */
[----:B---3--:R-:W-:Y:S01]  /*0330*/  NOP ;  /* 0x0000000000007918 */ /* 0x008fe20000000000 */
.L_x_5:
[----:B------:R-:W-:Y:S05]  /*0340*/  BSYNC.RECONVERGENT B0 ;  /* 0x0000000000007941 */ /* 0x000fea0003800200 */
.L_x_4:
[----:B------:R-:W-:Y:S04]  /*0350*/  BSSY.RECONVERGENT B0, `(.L_x_6) ;  /* 0x000000a000007945 */ /* 0x000fe80003800200 */
        /* <DEDUP_REMOVED lines=9> */
.L_x_7:
[----:B------:R-:W-:Y:S05]  /*03f0*/  BSYNC.RECONVERGENT B0 ;  /* 0x0000000000007941 */ /* 0x000fea0003800200 */
.L_x_6:
[----:B------:R-:W3:Y:S01]  /*0400*/  LDCU.64 UR8, c[0x0][0x888] ;  /* 0x00011100ff0877ac */ /* 0x000ee20008000a00 */
[----:B------:R-:W-:Y:S02]  /*0410*/  UISETP.EQ.U32.AND UP1, UPT, UR6, URZ, UPT ;  /* 0x000000ff0600728c */ /* 0x000fe4000bf22070 */
[----:B------:R-:W-:Y:S02]  /*0420*/  UPLOP3.LUT UP5, UPT, UPT, UPT, UPT, 0x80, 0x8 ;  /* 0x000000000008789c */ /* 0x000fe40003faf070 */
[----:B---3--:R-:W-:-:S04]  /*0430*/  UISETP.NE.U32.AND UP0, UPT, UR8, URZ, UPT ;  /* 0x000000ff0800728c */ /* 0x008fc8000bf05070 */
[----:B------:R-:W-:-:S04]  /*0440*/  UISETP.NE.AND.EX UP0, UPT, UR9, URZ, UPT, UP0 ;  /* 0x000000ff0900728c */ /* 0x000fc8000bf05300 */
[----:B------:R-:W-:-:S04]  /*0450*/  UISETP.EQ.OR.EX UP2, UPT, UR7, URZ, !UP0, UP1 ;  /* 0x000000ff0700728c */ /* 0x000fc8000c742710 */
[----:B------:R-:W-:-:S05]  /*0460*/  UP2UR UR50, UPR, URZ, 0x4 ;  /* 0x00000004ff327883 */ /* 0x000fca0008000000 */
[----:B------:R-:W-:Y:S07]  /*0470*/  BRA.U !UP2, `(.L_x_8) ;  /* 0x000000010a207547 */ /* 0x000fee000b800000 */
[----:B------:R-:W-:Y:S01]  /*0480*/  UISETP.NE.U32.AND UP2, UPT, UR6, URZ, UPT ;  /* 0x000000ff0600728c */ /* 0x000fe2000bf45070 */
[----:B-----5:R-:W-:Y:S01]  /*0490*/  FSETP.NEU.AND P0, PT, R81, RZ, PT ;  /* 0x000000ff5100720b */ /* 0x020fe20003f0d000 */
[----:B------:R-:W-:Y:S02]  /*04a0*/  USEL UR6, URZ, 0xffffffff, UP0 ;  /* 0xffffffffff067887 */ /* 0x000fe40008000000 */
[----:B------:R-:W-:-:S10]  /*04b0*/  UISETP.NE.AND.EX UP2, UPT, UR7, URZ, UPT, UP2 ;  /* 0x000000ff0700728c */ /* 0x000fd4000bf45320 */
[----:B------:R-:W-:Y:S01]  /*04c0*/  VOTEU.ANY UP1, P0 ;  /* 0x0000000000ff7886 */ /* 0x000fe20000020100 */
[----:B------:R-:W-:-:S04]  /*04d0*/  @!UP2 USEL UR6, URZ, 0xffffffff, UP1 ;  /* 0xffffffffff06a887 */ /* 0x000fc80008800000 */
[----:B------:R-:W-:-:S04]  /*04e0*/  ULOP3.LUT UR6, UR6, 0x1, URZ, 0xc0, !UPT ;  /* 0x0000000106067892 */ /* 0x000fc8000f8ec0ff */
[----:B------:R-:W-:-:S11]  /*04f0*/  UISETP.NE.U32.AND UP5, UPT, UR6, 0x1, UPT ;  /* 0x000000010600788c */ /* 0x000fd6000bfa5070 */
.L_x_8:
[----:B------:R-:W3:Y:S01]  /*0500*/  SHFL.IDX PT, R0, R173, RZ, 0x1f ;  /* 0x00001fffad007589 */ /* 0x000ee200000e0000 */
[----:B------:R-:W-:-:S04]  /*0510*/  UISETP.NE.AND UP1, UPT, UR10, 0x2, UPT ;  /* 0x000000020a00788c */ /* 0x000fc8000bf25270 */
[----:B------:R-:W-:Y:S02]  /*0520*/  UISETP.EQ.AND UP2, UPT, UR5, URZ, !UP1 ;  /* 0x000000ff0500728c */ /* 0x000fe4000cf42270 */
[----:B------:R-:W-:-:S04]  /*0530*/  USEL UR7, URZ, 0x1, UP1 ;  /* 0x00000001ff077887 */ /* 0x000fc80008800000 */
[----:B------:R-:W-:Y:S02]  /*0540*/  PLOP3.LUT P5, PT, P1, PT, UP2, 0x80, 0x8 ;  /* 0x000000000008781c */ /* 0x000fe40000faf028 */
[----:B---3--:R-:W-:-:S13]  /*0550*/  ISETP.NE.AND P0, PT, R0, RZ, PT ;  /* 0x000000ff0000720c */ /* 0x008fda0003f05270 */
[----:B------:R-:W-:Y:S05]  /*0560*/  @P0 BRA `(.L_x_9) ;  /* 0x0000000000440947 */ /* 0x000fea0003800000 */
[----:B------:R-:W-:Y:S01]  /*0570*/  UMOV UR8, 0x400 ;  /* 0x0000040000087882 */ /* 0x000fe20000000000 */
[----:B------:R-:W-:Y:S01]  /*0580*/  UMOV UR6, 0x1 ;  /* 0x0000000100067882 */ /* 0x000fe20000000000 */
[----:B------:R-:W-:Y:S02]  /*0590*/  ULEA UR8, UR37, UR8, 0x18 ;  /* 0x0000000825087291 */ /* 0x000fe4000f8ec0ff */
[----:B------:R-:W-:-:S04]  /*05a0*/  UIADD3 UR12, UPT, UPT, -UR6, 0x100000, URZ ;  /* 0x00100000060c7890 */ /* 0x000fc8000fffe1ff */
[----:B------:R-:W-:Y:S02]  /*05b0*/  USHF.L.U32 UR13, UR12, 0xb, URZ ;  /* 0x0000000b0c0d7899 */ /* 0x000fe400080006ff */
[----:B------:R-:W-:Y:S01]  /*05c0*/  USHF.L.U32 UR12, UR12, 0x1, URZ ;  /* 0x000000010c0c7899 */ /* 0x000fe200080006ff */
[----:B------:R-:W-:Y:S01]  /*05d0*/  ELECT P0, URZ, PT ;  /* 0x0000000000ff782f */ /* 0x000fe20003800000 */
[----:B------:R-:W3:Y:S10]  /*05e0*/  FENCE.VIEW.ASYNC.S ;  /* 0x00000000000073c6 */ /* 0x000ef40000000000 */
[----:B---3--:R3:W4:Y:S01]  /*05f0*/  SYNCS.EXCH.64 URZ, [UR8], UR12 ;  /* 0x0000000c08ff75b2 */ /* 0x0087220008000100 */
[----:B------:R3:W1:Y:S01]  /*0600*/  SYNCS.EXCH.64 URZ, [UR8+0x20], UR12 ;  /* 0x0000200c08ff75b2 */ /* 0x0006620008000100 */
[----:B------:R3:W1:Y:S01]  /*0610*/  SYNCS.EXCH.64 URZ, [UR8+0x8], UR12 ;  /* 0x0000080c08ff75b2 */ /* 0x0006620008000100 */
[----:B------:R3:W1:Y:S01]  /*0620*/  SYNCS.EXCH.64 URZ, [UR8+0x28], UR12 ;  /* 0x0000280c08ff75b2 */ /* 0x0006620008000100 */
[----:B------:R3:W1:Y:S01]  /*0630*/  SYNCS.EXCH.64 URZ, [UR8+0x10], UR12 ;  /* 0x0000100c08ff75b2 */ /* 0x0006620008000100 */
[----:B------:R3:W1:Y:S01]  /*0640*/  SYNCS.EXCH.64 URZ, [UR8+0x30], UR12 ;  /* 0x0000300c08ff75b2 */ /* 0x0006620008000100 */
[----:B------:R3:W1:Y:S01]  /*0650*/  SYNCS.EXCH.64 URZ, [UR8+0x18], UR12 ;  /* 0x0000180c08ff75b2 */ /* 0x0006620008000100 */
[----:B------:R3:W1:Y:S01]  /*0660*/  SYNCS.EXCH.64 URZ, [UR8+0x38], UR12 ;  /* 0x0000380c08ff75b2 */ /* 0x0006620008000100 */
[----:B------:R-:W-:Y:S01]  /*0670*/  NOP ;  /* 0x0000000000007918 */ /* 0x000fe20000000000 */
.L_x_9:
[----:B------:R-:W2:Y:S01]  /*0680*/  SHFL.IDX PT, R0, R173, RZ, 0x1f ;  /* 0x00001fffad007589 */ /* 0x000ea200000e0000 */
[----:B------:R-:W-:Y:S01]  /*0690*/  NOP ;  /* 0x0000000000007918 */ /* 0x000fe20000000000 */
[----:B--2---:R-:W-:-:S13]  /*06a0*/  ISETP.NE.AND P0, PT, R0, 0x1, PT ;  /* 0x000000010000780c */ /* 0x004fda0003f05270 */
[----:B------:R-:W-:Y:S05]  /*06b0*/  @P0 BRA `(.L_x_10) ;  /* 0x0000000000440947 */ /* 0x000fea0003800000 */
[----:B------:R-:W-:Y:S01]  /*06c0*/  UMOV UR9, 0x400 ;  /* 0x0000040000097882 */ /* 0x000fe20000000000 */
[----:B---3--:R-:W-:Y:S01]  /*06d0*/  UMOV UR8, 0x20 ;  /* 0x0000002000087882 */ /* 0x008fe20000000000 */
[----:B------:R-:W-:Y:S01]  /*06e0*/  UMOV UR6, 0x80 ;  /* 0x0000008000067882 */ /* 0x000fe20000000000 */
[----:B------:R-:W-:Y:S02]  /*06f0*/  ULEA UR9, UR37, UR9, 0x18 ;  /* 0x0000000925097291 */ /* 0x000fe4000f8ec0ff */
[----:B------:R-:W-:-:S04]  /*0700*/  UIADD3 UR12, UPT, UPT, -UR8, 0x100000, URZ ;  /* 0x00100000080c7890 */ /* 0x000fc8000fffe1ff */
[----:B------:R-:W-:Y:S02]  /*0710*/  USHF.L.U32 UR13, UR12, 0xb, URZ ;  /* 0x0000000b0c0d7899 */ /* 0x000fe400080006ff */
[----:B------:R-:W-:Y:S02]  /*0720*/  USHF.L.U32 UR12, UR12, 0x1, URZ ;  /* 0x000000010c0c7899 */ /* 0x000fe400080006ff */
[----:B------:R-:W-:-:S04]  /*0730*/  UIADD3 UR14, UPT, UPT, -UR6, 0x100000, URZ ;  /* 0x00100000060e7890 */ /* 0x000fc8000fffe1ff */
[----:B------:R-:W-:Y:S02]  /*0740*/  USHF.L.U32 UR15, UR14, 0xb, URZ ;  /* 0x0000000b0e0f7899 */ /* 0x000fe400080006ff */
[----:B------:R-:W-:Y:S01]  /*0750*/  USHF.L.U32 UR14, UR14, 0x1, URZ ;  /* 0x000000010e0e7899 */ /* 0x000fe200080006ff */
[----:B------:R-:W-:Y:S01]  /*0760*/  ELECT P0, URZ, PT ;  /* 0x0000000000ff782f */ /* 0x000fe20003800000 */
[----:B------:R-:W2:Y:S02]  /*0770*/  FENCE.VIEW.ASYNC.S ;  /* 0x00000000000073c6 */ /* 0x000ea40000000000 */
[----:B--2---:R2:W3:Y:S08]  /*0780*/  SYNCS.EXCH.64 URZ, [UR9+0x40], UR12 ;  /* 0x0000400c09ff75b2 */ /* 0x0044f00008000100 */
[----:B------:R2:W1:Y:S01]  /*0790*/  SYNCS.EXCH.64 URZ, [UR9+0x50], UR14 ;  /* 0x0000500e09ff75b2 */ /* 0x0004620008000100 */
[----:B------:R2:W1:Y:S01]  /*07a0*/  SYNCS.EXCH.64 URZ, [UR9+0x48], UR12 ;  /* 0x0000480c09ff75b2 */ /* 0x0004620008000100 */
[----:B------:R2:W1:Y:S01]  /*07b0*/  SYNCS.EXCH.64 URZ, [UR9+0x58], UR14 ;  /* 0x0000580e09ff75b2 */ /* 0x0004620008000100 */
[----:B------:R-:W-:Y:S01]  /*07c0*/  NOP ;  /* 0x0000000000007918 */ /* 0x000fe20000000000 */
.L_x_10:
[----:B------:R-:W4:Y:S01]  /*07d0*/  SHFL.IDX PT, R0, R173, RZ, 0x1f ;  /* 0x00001fffad007589 */ /* 0x000f2200000e0000 */
[----:B------:R-:W-:Y:S01]  /*07e0*/  NOP ;  /* 0x0000000000007918 */ /* 0x000fe20000000000 */
[----:B----4-:R-:W-:-:S13]  /*07f0*/  ISETP.NE.AND P0, PT, R0, 0x3, PT ;  /* 0x000000030000780c */ /* 0x010fda0003f05270 */
[----:B------:R-:W-:Y:S05]  /*0800*/  @P0 BRA `(.L_x_11) ;  /* 0x00000000002c0947 */ /* 0x000fea0003800000 */
[----:B---3--:R-:W-:Y:S01]  /*0810*/  UMOV UR8, 0x400 ;  /* 0x0000040000087882 */ /* 0x008fe20000000000 */
[----:B------:R-:W-:Y:S01]  /*0820*/  UMOV UR6, 0x20 ;  /* 0x0000002000067882 */ /* 0x000fe20000000000 */
[----:B------:R-:W-:Y:S02]  /*0830*/  ULEA UR8, UR37, UR8, 0x18 ;  /* 0x0000000825087291 */ /* 0x000fe4000f8ec0ff */
[----:B--2---:R-:W-:-:S04]  /*0840*/  UIADD3 UR12, UPT, UPT, -UR6, 0x100000, URZ ;  /* 0x00100000060c7890 */ /* 0x004fc8000fffe1ff */
[----:B------:R-:W-:Y:S02]  /*0850*/  USHF.L.U32 UR13, UR12, 0xb, URZ ;  /* 0x0000000b0c0d7899 */ /* 0x000fe400080006ff */
[----:B------:R-:W-:Y:S01]  /*0860*/  USHF.L.U32 UR12, UR12, 0x1, URZ ;  /* 0x000000010c0c7899 */ /* 0x000fe200080006ff */
[----:B------:R-:W-:Y:S01]  /*0870*/  ELECT P0, URZ, PT ;  /* 0x0000000000ff782f */ /* 0x000fe20003800000 */
[----:B------:R-:W2:Y:S10]  /*0880*/  FENCE.VIEW.ASYNC.S ;  /* 0x00000000000073c6 */ /* 0x000eb40000000000 */
[----:B--2---:R4:W2:Y:S01]  /*0890*/  SYNCS.EXCH.64 URZ, [UR8+0x60], UR12 ;  /* 0x0000600c08ff75b2 */ /* 0x0048a20008000100 */
[----:B------:R4:W3:Y:S02]  /*08a0*/  SYNCS.EXCH.64 URZ, [UR8+0x68], UR12 ;  /* 0x0000680c08ff75b2 */ /* 0x0008e40008000100 */
[----:B----4-:R-:W-:Y:S01]  /*08b0*/  NOP ;  /* 0x0000000000007918 */ /* 0x010fe20000000000 */
.L_x_11:
[----:B------:R-:W4:Y:S01]  /*08c0*/  SHFL.IDX PT, R0, R173, RZ, 0x1f ;  /* 0x00001fffad007589 */ /* 0x000f2200000e0000 */
[----:B------:R-:W-:Y:S01]  /*08d0*/  NOP ;  /* 0x0000000000007918 */ /* 0x000fe20000000000 */
[----:B----4-:R-:W-:-:S13]  /*08e0*/  ISETP.NE.AND P0, PT, R0, 0x4, PT ;  /* 0x000000040000780c */ /* 0x010fda0003f05270 */
[----:B------:R-:W-:Y:S05]  /*08f0*/  @P0 BRA `(.L_x_12) ;  /* 0x0000000000480947 */ /* 0x000fea0003800000 */
[----:B--2---:R-:W-:Y:S01]  /*0900*/  UMOV UR9, 0x1e0 ;  /* 0x000001e000097882 */ /* 0x004fe20000000000 */
[----:B---3--:R-:W-:Y:S01]  /*0910*/  UMOV UR8, 0x400 ;  /* 0x0000040000087882 */ /* 0x008fe20000000000 */
[----:B------:R-:W-:Y:S01]  /*0920*/  USEL UR9, UR9, 0x1a0, UP5 ;  /* 0x000001a009097887 */ /* 0x000fe2000a800000 */
        /* <DEDUP_REMOVED lines=10> */
[----:B--2---:R4:W2:Y:S08]  /*09d0*/  SYNCS.EXCH.64 URZ, [UR8+0x70], UR12 ;  /* 0x0000700c08ff75b2 */ /* 0x0048b00008000100 */
[----:B------:R4:W3:Y:S01]  /*09e0*/  SYNCS.EXCH.64 URZ, [UR8+0x80], UR14 ;  /* 0x0000800e08ff75b2 */ /* 0x0008e20008000100 */
[----:B------:R4:W1:Y:S01]  /*09f0*/  SYNCS.EXCH.64 URZ, [UR8+0x78], UR12 ;  /* 0x0000780c08ff75b2 */ /* 0x0008620008000100 */
[----:B------:R4:W1:Y:S02]  /*0a00*/  SYNCS.EXCH.64 URZ, [UR8+0x88], UR14 ;  /* 0x0000880e08ff75b2 */ /* 0x0008640008000100 */
[----:B----4-:R-:W-:Y:S01]  /*0a10*/  NOP ;  /* 0x0000000000007918 */ /* 0x010fe20000000000 */
.L_x_12:
[----:B------:R-:W4:Y:S01]  /*0a20*/  SHFL.IDX PT, R0, R173, RZ, 0x1f ;  /* 0x00001fffad007589 */ /* 0x000f2200000e0000 */
[----:B------:R-:W-:Y:S01]  /*0a30*/  NOP ;  /* 0x0000000000007918 */ /* 0x000fe20000000000 */
[----:B----4-:R-:W-:-:S13]  /*0a40*/  ISETP.NE.AND P0, PT, R0, 0x5, PT ;  /* 0x000000050000780c */ /* 0x010fda0003f05270 */
[----:B------:R-:W-:Y:S05]  /*0a50*/  @P0 BRA `(.L_x_13) ;  /* 0x0000000000540947 */ /* 0x000fea0003800000 */
[----:B--2---:R-:W-:Y:S01]  /*0a60*/  UMOV UR9, 0x400 ;  /* 0x0000040000097882 */ /* 0x004fe20000000000 */
        /* <DEDUP_REMOVED lines=14> */
[----:B------:R4:W1:Y:S01]  /*0b50*/  SYNCS.EXCH.64 URZ, [UR9+0xb8], UR14 ;  /* 0x0000b80e09ff75b2 */ /* 0x0008620008000100 */
[----:B------:R4:W1:Y:S01]  /*0b60*/  SYNCS.EXCH.64 URZ, [UR9+0xa0], UR12 ;  /* 0x0000a00c09ff75b2 */ /* 0x0008620008000100 */
[----:B------:R4:W1:Y:S01]  /*0b70*/  SYNCS.EXCH.64 URZ, [UR9+0xc0], UR14 ;  /* 0x0000c00e09ff75b2 */ /* 0x0008620008000100 */
[----:B------:R4:W1:Y:S01]  /*0b80*/  SYNCS.EXCH.64 URZ, [UR9+0xa8], UR12 ;  /* 0x0000a80c09ff75b2 */ /* 0x0008620008000100 */
[----:B------:R4:W1:Y:S02]  /*0b90*/  SYNCS.EXCH.64 URZ, [UR9+0xc8], UR14 ;  /* 0x0000c80e09ff75b2 */ /* 0x0008640008000100 */
[----:B----4-:R-:W-:Y:S01]  /*0ba0*/  NOP ;  /* 0x0000000000007918 */ /* 0x010fe20000000000 */
.L_x_13:
[----:B------:R-:W4:Y:S01]  /*0bb0*/  SHFL.IDX PT, R0, R173, RZ, 0x1f ;  /* 0x00001fffad007589 */ /* 0x000f2200000e0000 */
[----:B------:R-:W-:Y:S01]  /*0bc0*/  ISETP.NE.OR P1, PT, RZ, UR10, !P1 ;  /* 0x0000000aff007c0c */ /* 0x000fe2000cf25670 */
        /* <DEDUP_REMOVED lines=12> */
[----:B------:R4:W3:Y:S01]  /*0c90*/  SYNCS.EXCH.64 URZ, [UR8+0xe0], UR12 ;  /* 0x0000e00c08ff75b2 */ /* 0x0008e20008000100 */
[----:B------:R4:W1:Y:S01]  /*0ca0*/  SYNCS.EXCH.64 URZ, [UR8+0xd8], UR12 ;  /* 0x0000d80c08ff75b2 */ /* 0x0008620008000100 */
[----:B------:R4:W1:Y:S02]  /*0cb0*/  SYNCS.EXCH.64 URZ, [UR8+0xe8], UR12 ;  /* 0x0000e80c08ff75b2 */ /* 0x0008640008000100 */
[----:B----4-:R-:W-:Y:S01]  /*0cc0*/  NOP ;  /* 0x0000000000007918 */ /* 0x010fe20000000000 */
.L_x_14:
[----:B------:R-:W-:Y:S01]  /*0cd0*/  VOTEU.ALL UP1, P1 ;  /* 0x0000000000ff7886 */ /* 0x000fe20000820000 */
[----:B---3--:R-:W3:Y:S01]  /*0ce0*/  LDCU UR8, c[0x0][0x36c] ;  /* 0x00006d80ff0877ac */ /* 0x008ee20008000800 */
[----:B------:R-:W-:Y:S01]  /*0cf0*/  NOP ;  /* 0x0000000000007918 */ /* 0x000fe20000000000 */
[----:B------:R-:W-:Y:S01]  /*0d00*/  LOP3.LUT R10, R189, 0x1f, RZ, 0xc0, !PT ;  /* 0x0000001fbd0a7812 */ /* 0x000fe200078ec0ff */
[----:B--2---:R-:W-:Y:S01]  /*0d10*/  UMOV UR12, 0x20 ;  /* 0x00000020000c7882 */ /* 0x004fe20000000000 */
[----:B------:R-:W-:Y:S01]  /*0d20*/  @!UP1 UMOV UR6, 0x400 ;  /* 0x0000040000069882 */ /* 0x000fe20000000000 */
[----:B------:R-:W-:-:S04]  /*0d30*/  @!UP1 UIADD3 UR12, UPT, UPT, -UR12, 0x100000, URZ ;  /* 0x001000000c0c9890 */ /* 0x000fc8000fffe1ff */
[----:B------:R-:W-:Y:S02]  /*0d40*/  @!UP1 USHF.L.U32 UR13, UR12, 0xb, URZ ;  /* 0x0000000b0c0d9899 */ /* 0x000fe400080006ff */
[----:B------:R-:W-:Y:S02]  /*0d50*/  @!UP1 USHF.L.U32 UR12, UR12, 0x1, URZ ;  /* 0x000000010c0c9899 */ /* 0x000fe400080006ff */
[----:B------:R-:W-:Y:S01]  /*0d60*/  @!UP1 ULEA UR6, UR37, UR6, 0x18 ;  /* 0x0000000625069291 */ /* 0x000fe2000f8ec0ff */
[----:B------:R-:W-:Y:S01]  /*0d70*/  VOTEU.ALL UP1, P1 ;  /* 0x0000000000ff7886 */ /* 0x000fe20000820000 */
[----:B------:R-:W-:Y:S01]  /*0d80*/  UISETP.NE.AND UP4, UPT, UR10, URZ, UPT ;  /* 0x000000ff0a00728c */ /* 0x000fe2000bf85270 */
[----:B------:R-:W2:Y:S09]  /*0d90*/  FENCE.VIEW.ASYNC.S ;  /* 0x00000000000073c6 */ /* 0x000eb20000000000 */
[----:B--2---:R2:W4:Y:S01]  /*0da0*/  @!UP1 SYNCS.EXCH.64 URZ, [UR6+0xf0], UR12 ;  /* 0x0000f00c06ff95b2 */ /* 0x0045220008000100 */
[----:B---3--:R-:W-:-:S09]  /*0db0*/  UISETP.EQ.U32.AND UP1, UPT, UR8, 0x1, UPT ;  /* 0x000000010800788c */ /* 0x008fd2000bf22070 */
[----:B------:R-:W-:Y:S05]  /*0dc0*/  BRA.U !UP1, `(.L_x_15) ;  /* 0x0000000109087547 */ /* 0x000fea000b800000 */
[----:B-1--4-:R-:W-:Y:S01]  /*0dd0*/  UCGABAR_ARV ;  /* 0x00000000000079c7 */ /* 0x012fe20008000000 */
[----:B------:R-:W-:Y:S05]  /*0de0*/  BRA `(.L_x_16) ;  /* 0x0000000000047947 */ /* 0x000fea0003800000 */
.L_x_15:
[----:B-1--4-:R-:W-:Y:S01]  /*0df0*/  NOP ;  /* 0x0000000000007918 */ /* 0x012fe20000000000 */
.L_x_16:
[----:B------:R-:W1:Y:S01]  /*0e00*/  S2R R20, SR_CTAID.Y ;  /* 0x0000000000147919 */ /* 0x000e620000002600 */
[----:B------:R-:W-:-:S05]  /*0e10*/  CS2R.32 R170, SR_CgaSize ;  /* 0x0000000000aa7805 */ /* 0x000fca0000008a00 */
[----:B------:R-:W-:-:S05]  /*0e20*/  IMAD R170, R170, -0xa0, RZ ;  /* 0xffffff60aaaa7824 */ /* 0x000fca00078e02ff */
[----:B--2---:R-:W-:-:S14]  /*0e30*/  R2UR UR6, R170 ;  /* 0x00000000aa0672ca */ /* 0x004fdc00000e0000 */
[----:B------:R-:W2:Y:S01]  /*0e40*/  LDCU UR6, c[0x0][UR6+0x2b4] ;  /* 0x00005680060677ac */ /* 0x000ea20008000800 */
[----:B------:R-:W-:-:S05]  /*0e50*/  CS2R.32 R0, SR_CgaSize ;  /* 0x0000000000007805 */ /* 0x000fca0000008a00 */
[----:B------:R-:W-:-:S06]  /*0e60*/  IMAD R0, R0, -0xa0, RZ ;  /* 0xffffff6000007824 */ /* 0x000fcc00078e02ff */
[----:B------:R-:W3:Y:S01]  /*0e70*/  LDC R0, c[0x0][R0+0x2a4] ;  /* 0x0000a90000007b82 */ /* 0x000ee20000000800 */
[----:B------:R-:W-:Y:S01]  /*0e80*/  PRMT R8, RZ, 0x7610, R8 ;  /* 0x00007610ff087816 */ /* 0x000fe20000000008 */
[----:B------:R-:W4:Y:S01]  /*0e90*/  S2R R11, SR_CTAID.X ;  /* 0x00000000000b7919 */ /* 0x000f220000002500 */
[----:B------:R-:W-:-:S05]  /*0ea0*/  CS2R.32 R170, SR_CgaSize ;  /* 0x0000000000aa7805 */ /* 0x000fca0000008a00 */
[----:B------:R-:W-:-:S05]  /*0eb0*/  IMAD R170, R170, -0xa0, RZ ;  /* 0xffffff60aaaa7824 */ /* 0x000fca00078e02ff */
[----:B------:R-:W-:-:S14]  /*0ec0*/  R2UR UR8, R170 ;  /* 0x00000000aa0872ca */ /* 0x000fdc00000e0000 */
[----:B------:R-:W3:Y:S01]  /*0ed0*/  LDCU UR8, c[0x0][UR8+0x2b0] ;  /* 0x00005600080877ac */ /* 0x000ee20008000800 */
[----:B------:R-:W-:Y:S01]  /*0ee0*/  UISETP.NE.AND UP2, UPT, UR10, 0x2, UPT ;  /* 0x000000020a00788c */ /* 0x000fe2000bf45270 */
[----:B------:R-:W2:Y:S01]  /*0ef0*/  LDC R9, c[0x0][0xb24] ;  /* 0x0002c900ff097b82 */ /* 0x000ea20000000800 */
[----:B------:R-:W-:-:S05]  /*0f00*/  CS2R.32 R2, SR_CgaSize ;  /* 0x0000000000027805 */ /* 0x000fca0000008a00 */
[----:B------:R-:W-:-:S06]  /*0f10*/  IMAD R2, R2, -0xa0, RZ ;  /* 0xffffff6002027824 */ /* 0x000fcc00078e02ff */
[----:B------:R-:W3:Y:S08]  /*0f20*/  LDC R2, c[0x0][R2+0x2a0] ;  /* 0x0000a80002027b82 */ /* 0x000ef00000000800 */
[----:B------:R-:W3:Y:S01]  /*0f30*/  LDC R72, c[0x0][0xb24] ;  /* 0x0002c900ff487b82 */ /* 0x000ee20000000800 */
[----:B-1----:R-:W-:-:S07]  /*0f40*/  I2FP.F32.U32 R3, R20 ;  /* 0x0000001400037245 */ /* 0x002fce0000201000 */
[----:B------:R-:W1:Y:S01]  /*0f50*/  S2UR UR36, SR_CTAID.Z ;  /* 0x00000000002479c3 */ /* 0x000e620000002700 */
[----:B--2---:R-:W-:Y:S01]  /*0f60*/  ISETP.GE.AND P0, PT, R9, 0x1, PT ;  /* 0x000000010900780c */ /* 0x004fe20003f06270 */
[----:B----4-:R-:W-:Y:S01]  /*0f70*/  IMAD.MOV.U32 R21, RZ, RZ, R11 ;  /* 0x000000ffff157224 */ /* 0x010fe200078e000b */
[----:B------:R-:W-:Y:S01]  /*0f80*/  I2FP.F32.U32 R4, R11 ;  /* 0x0000000b00047245 */ /* 0x000fe20000201000 */
[----:B------:R-:W-:Y:S01]  /*0f90*/  FMUL R3, R3, UR6 ;  /* 0x0000000603037c20 */ /* 0x000fe20008400000 */
[----:B------:R-:W2:Y:S03]  /*0fa0*/  LDCU UR6, c[0x0][0xb30] ;  /* 0x00016600ff0677ac */ /* 0x000ea60008000800 */
[----:B---3--:R-:W-:Y:S01]  /*0fb0*/  FMUL R4, R4, UR8 ;  /* 0x0000000804047c20 */ /* 0x008fe20008400000 */
[----:B------:R-:W3:Y:S08]  /*0fc0*/  F2I.U32.TRUNC.NTZ R147, R3 ;  /* 0x0000000300937305 */ /* 0x000ef0000020f000 */
[----:B------:R-:W4:Y:S01]  /*0fd0*/  F2I.U32.TRUNC.NTZ R170, R4 ;  /* 0x0000000400aa7305 */ /* 0x000f22000020f000 */
[----:B--2---:R-:W-:Y:S01]  /*0fe0*/  UISETP.NE.AND UP3, UPT, UR6, 0x1, UPT ;  /* 0x000000010600788c */ /* 0x004fe2000bf65270 */
[----:B---3--:R-:W-:-:S05]  /*0ff0*/  IADD3 R147, PT, PT, -R147, RZ, RZ ;  /* 0x000000ff93937210 */ /* 0x008fca0007ffe1ff */
[----:B------:R-:W-:Y:S01]  /*1000*/  IMAD R147, R0, R147, R20 ;  /* 0x0000009300937224 */ /* 0x000fe200078e0214 */
[----:B------:R-:W-:Y:S01]  /*1010*/  PRMT R0, RZ, 0x7610, R0 ;  /* 0x00007610ff007816 */ /* 0x000fe20000000000 */
[----:B----4-:R-:W-:-:S04]  /*1020*/  IMAD.MOV R170, RZ, RZ, -R170 ;  /* 0x000000ffffaa7224 */ /* 0x010fc800078e0aaa */
[----:B------:R-:W-:Y:S01]  /*1030*/  IMAD R170, R2, R170, R11 ;  /* 0x000000aa02aa7224 */ /* 0x000fe200078e020b */
[----:B-1----:R-:W-:Y:S06]  /*1040*/  BRA.U UP4, `(.L_x_17) ;  /* 0x0000000104247547 */ /* 0x002fec000b800000 */
[----:B------:R-:W-:Y:S01]  /*1050*/  ISETP.NE.AND P1, PT, R147, RZ, PT ;  /* 0x000000ff9300720c */ /* 0x000fe20003f25270 */
[----:B------:R-:W-:Y:S01]  /*1060*/  IMAD.MOV.U32 R0, RZ, RZ, 0x3 ;  /* 0x00000003ff007424 */ /* 0x000fe200078e00ff */
[C---:B------:R-:W-:Y:S02]  /*1070*/  LOP3.LUT R3, R170.reuse, 0xfffffffe, RZ, 0xc0, !PT ;  /* 0xfffffffeaa037812 */ /* 0x040fe400078ec0ff */
[----:B------:R-:W-:Y:S02]  /*1080*/  ISETP.LT.U32.OR P1, PT, R170, 0x2, !P1 ;  /* 0x00000002aa00780c */ /* 0x000fe40004f21470 */
[----:B------:R-:W-:Y:S02]  /*1090*/  SHF.L.U32 R0, R0, R3, RZ ;  /* 0x0000000300007219 */ /* 0x000fe400000006ff */
[----:B------:R-:W-:Y:S02]  /*10a0*/  SEL R5, RZ, 0x1, !P1 ;  /* 0x00000001ff057807 */ /* 0x000fe40004800000 */
[----:B------:R-:W-:-:S05]  /*10b0*/  SEL R2, RZ, 0x2, !P1 ;  /* 0x00000002ff027807 */ /* 0x000fca0004800000 */
[----:B------:R-:W-:-:S05]  /*10c0*/  IMAD.IADD R2, R5, 0x1, R2 ;  /* 0x0000000105027824 */ /* 0x000fca00078e0202 */
[----:B------:R-:W-:Y:S02]  /*10d0*/  PRMT R8, R2, 0x7610, R8 ;  /* 0x0000761002087816 */ /* 0x000fe40000000008 */
.L_x_17:
[----:B------:R-:W-:Y:S05]  /*10e0*/  @!P0 BRA `(.L_x_18) ;  /* 0x0000000000b88947 */ /* 0x000fea0003800000 */
[----:B------:R-:W1:Y:S01]  /*10f0*/  LDC.64 R4, c[0x0][0xb18] ;  /* 0x0002c600ff047b82 */ /* 0x000e620000000a00 */
[----:B------:R-:W-:-:S07]  /*1100*/  ISETP.NE.AND P0, PT, R9, 0x1, PT ;  /* 0x000000010900780c */ /* 0x000fce0003f05270 */
[----:B------:R-:W2:Y:S08]  /*1110*/  LDC R14, c[0x0][0xb0c] ;  /* 0x0002c300ff0e7b82 */ /* 0x000eb00000000800 */
[----:B------:R-:W3:Y:S08]  /*1120*/  LDC R13, c[0x0][0x370] ;  /* 0x0000dc00ff0d7b82 */ /* 0x000ef00000000800 */
[----:B------:R-:W4:Y:S01]  /*1130*/  LDC R16, c[0x0][0x374] ;  /* 0x0000dd00ff107b82 */ /* 0x000f220000000800 */
[----:B-1----:R-:W-:-:S07]  /*1140*/  ISETP.NE.AND P1, PT, R4, 0x1, PT ;  /* 0x000000010400780c */ /* 0x002fce0003f25270 */
[----:B------:R-:W3:Y:S01]  /*1150*/  LDC.64 R6, c[0x0][0xb10] ;  /* 0x0002c400ff067b82 */ /* 0x000ee20000000a00 */
[----:B--2---:R-:W-:-:S07]  /*1160*/  ISETP.NE.AND P2, PT, R14, 0x1, PT ;  /* 0x000000010e00780c */ /* 0x004fce0003f45270 */
[----:B------:R-:W1:Y:S08]  /*1170*/  LDC R12, c[0x0][0xb20] ;  /* 0x0002c800ff0c7b82 */ /* 0x000e700000000800 */
[----:B------:R-:W2:Y:S01]  /*1180*/  LDC.64 R2, c[0x0][0xb28] ;  /* 0x0002ca00ff027b82 */ /* 0x000ea20000000a00 */
[----:B----4-:R-:W-:-:S04]  /*1190*/  IMAD.HI.U32 R15, R16, R5, RZ ;  /* 0x00000005100f7227 */ /* 0x010fc800078e00ff */
[----:B------:R-:W-:-:S04]  /*11a0*/  IMAD.HI.U32 R5, R20, R5, RZ ;  /* 0x0000000514057227 */ /* 0x000fc800078e00ff */
[----:B---3--:R-:W-:-:S04]  /*11b0*/  IMAD.HI.U32 R18, R13, R6, RZ ;  /* 0x000000060d127227 */ /* 0x008fc800078e00ff */
[C---:B------:R-:W-:Y:S01]  /*11c0*/  IMAD.HI.U32 R22, R11.reuse, R6, RZ ;  /* 0x000000060b167227 */ /* 0x040fe200078e00ff */
[-C--:B------:R-:W-:Y:S02]  /*11d0*/  @P2 SHF.R.U32.HI R13, RZ, R7.reuse, R18 ;  /* 0x00000007ff0d2219 */ /* 0x080fe40000011612 */
[-C--:B-1----:R-:W-:Y:S02]  /*11e0*/  @P1 SHF.R.U32.HI R16, RZ, R12.reuse, R15 ;  /* 0x0000000cff101219 */ /* 0x082fe4000001160f */
[----:B------:R-:W-:Y:S02]  /*11f0*/  SHF.R.U32.HI R5, RZ, R12, R5 ;  /* 0x0000000cff057219 */ /* 0x000fe40000011605 */
[----:B------:R-:W-:Y:S02]  /*1200*/  SHF.R.U32.HI R22, RZ, R7, R22 ;  /* 0x00000007ff167219 */ /* 0x000fe40000011616 */
[----:B------:R-:W-:Y:S01]  /*1210*/  SEL R5, R20, R5, !P1 ;  /* 0x0000000514057207 */ /* 0x000fe20004800000 */
[----:B--2---:R-:W-:Y:S01]  /*1220*/  IMAD.HI.U32 R18, R16, R2, RZ ;  /* 0x0000000210127227 */ /* 0x004fe200078e00ff */
[----:B------:R-:W-:-:S02]  /*1230*/  SEL R21, R11, R22, !P2 ;  /* 0x000000160b157207 */ /* 0x000fc40005000000 */
[----:B------:R-:W-:Y:S01]  /*1240*/  IADD3 R7, PT, PT, -R5, RZ, RZ ;  /* 0x000000ff05077210 */ /* 0x000fe20007ffe1ff */
[----:B------:R-:W-:Y:S01]  /*1250*/  IMAD.HI.U32 R6, R13, R2, RZ ;  /* 0x000000020d067227 */ /* 0x000fe200078e00ff */
[----:B------:R-:W-:-:S03]  /*1260*/  @P0 SHF.R.U32.HI R16, RZ, R3, R18 ;  /* 0x00000003ff100219 */ /* 0x000fc60000011612 */
[----:B------:R-:W-:Y:S01]  /*1270*/  IMAD R7, R4, R7, R20 ;  /* 0x0000000704077224 */ /* 0x000fe200078e0214 */
[----:B------:R-:W-:Y:S01]  /*1280*/  @P0 SHF.R.U32.HI R13, RZ, R3, R6 ;  /* 0x00000003ff0d0219 */ /* 0x000fe20000011606 */
[----:B------:R-:W-:-:S04]  /*1290*/  IMAD R16, R16, R9, RZ ;  /* 0x0000000910107224 */ /* 0x000fc800078e02ff */
[----:B------:R-:W-:Y:S01]  /*12a0*/  IMAD R6, R13, R9, RZ ;  /* 0x000000090d067224 */ /* 0x000fe200078e02ff */
[----:B------:R-:W-:-:S04]  /*12b0*/  ISETP.GE.AND P1, PT, R5, R16, PT ;  /* 0x000000100500720c */ /* 0x000fc80003f26270 */
[----:B------:R-:W-:Y:S01]  /*12c0*/  ISETP.GE.OR P1, PT, R21, R6, P1 ;  /* 0x000000061500720c */ /* 0x000fe20000f26670 */
[----:B------:R-:W-:-:S05]  /*12d0*/  IMAD.HI.U32 R6, R5, R2, RZ ;  /* 0x0000000205067227 */ /* 0x000fca00078e00ff */
[----:B------:R-:W-:-:S04]  /*12e0*/  SHF.R.U32.HI R6, RZ, R3, R6 ;  /* 0x00000003ff067219 */ /* 0x000fc80000011606 */
[----:B------:R-:W-:-:S03]  /*12f0*/  SEL R6, R5, R6, !P0 ;  /* 0x0000000605067207 */ /* 0x000fc60004000000 */
[----:B------:R-:W-:Y:S01]  /*1300*/  @!P1 IMAD.HI.U32 R12, R21, R2, RZ ;  /* 0x00000002150c9227 */ /* 0x000fe200078e00ff */
[----:B------:R-:W-:-:S04]  /*1310*/  IADD3 R2, PT, PT, -R6, RZ, RZ ;  /* 0x000000ff06027210 */ /* 0x000fc80007ffe1ff */
[----:B------:R-:W-:Y:S01]  /*1320*/  @!P1 SHF.R.U32.HI R12, RZ, R3, R12 ;  /* 0x00000003ff0c9219 */ /* 0x000fe2000001160c */
[----:B------:R-:W-:-:S03]  /*1330*/  IMAD R2, R9, R2, R5 ;  /* 0x0000000209027224 */ /* 0x000fc600078e0205 */
[----:B------:R-:W-:-:S05]  /*1340*/  @!P1 SEL R3, R21, R12, !P0 ;  /* 0x0000000c15039207 */ /* 0x000fca0004000000 */
[--C-:B------:R-:W-:Y:S02]  /*1350*/  @!P1 IMAD.IADD R6, R6, 0x1, -R3.reuse ;  /* 0x0000000106069824 */ /* 0x100fe400078e0a03 */
[----:B------:R-:W-:Y:S01]  /*1360*/  @!P1 IMAD R3, R2, R13, R3 ;  /* 0x0000000d02039224 */ /* 0x000fe200078e0203 */
[----:B------:R-:W-:Y:S01]  /*1370*/  IADD3 R2, PT, PT, -R21, RZ, RZ ;  /* 0x000000ff15027210 */ /* 0x000fe20007ffe1ff */
[----:B------:R-:W-:Y:S02]  /*1380*/  @!P1 IMAD R5, R6, R9, R21 ;  /* 0x0000000906059224 */ /* 0x000fe400078e0215 */
[----:B------:R-:W-:Y:S02]  /*1390*/  @!P1 IMAD.MOV.U32 R21, RZ, RZ, R3 ;  /* 0x000000ffff159224 */ /* 0x000fe400078e0003 */
[----:B------:R-:W-:Y:S02]  /*13a0*/  IMAD R2, R14, R2, R11 ;  /* 0x000000020e027224 */ /* 0x000fe400078e020b */
[----:B------:R-:W-:-:S02]  /*13b0*/  IMAD R20, R5, R4, R7 ;  /* 0x0000000405147224 */ /* 0x000fc400078e0207 */
[----:B------:R-:W-:Y:S02]  /*13c0*/  IMAD R21, R21, R14, R2 ;  /* 0x0000000e15157224 */ /* 0x000fe400078e0202 */
.L_x_18:
[----:B------:R-:W-:Y:S05]  /*13d0*/  BRA.U UP3, `(.L_x_19) ;  /* 0x0000000103407547 */ /* 0x000fea000b800000 */
[----:B------:R-:W1:Y:S08]  /*13e0*/  LDC.64 R4, c[0x0][0xb10] ;  /* 0x0002c400ff047b82 */ /* 0x000e700000000a00 */
[----:B------:R-:W2:Y:S08]  /*13f0*/  LDC.64 R2, c[0x0][0xb18] ;  /* 0x0002c600ff027b82 */ /* 0x000eb00000000a00 */
[----:B------:R-:W3:Y:S08]  /*1400*/  LDC R6, c[0x0][0xb20] ;  /* 0x0002c800ff067b82 */ /* 0x000ef00000000800 */
[----:B------:R-:W4:Y:S01]  /*1410*/  LDC R12, c[0x0][0xb0c] ;  /* 0x0002c300ff0c7b82 */ /* 0x000f220000000800 */
[----:B-1----:R-:W-:-:S05]  /*1420*/  IMAD.HI.U32 R4, R21, R4, RZ ;  /* 0x0000000415047227 */ /* 0x002fca00078e00ff */
[----:B------:R-:W-:Y:S01]  /*1430*/  SHF.R.U32.HI R4, RZ, R5, R4 ;  /* 0x00000005ff047219 */ /* 0x000fe20000011604 */
[----:B--2---:R-:W-:Y:S01]  /*1440*/  IMAD.HI.U32 R3, R20, R3, RZ ;  /* 0x0000000314037227 */ /* 0x004fe200078e00ff */
[----:B------:R-:W-:-:S04]  /*1450*/  ISETP.NE.AND P0, PT, R2, 0x1, PT ;  /* 0x000000010200780c */ /* 0x000fc80003f05270 */
[----:B---3--:R-:W-:-:S04]  /*1460*/  SHF.R.U32.HI R3, RZ, R6, R3 ;  /* 0x00000006ff037219 */ /* 0x008fc80000011603 */
[----:B------:R-:W-:Y:S02]  /*1470*/  SEL R3, R20, R3, !P0 ;  /* 0x0000000314037207 */ /* 0x000fe40004000000 */
[----:B----4-:R-:W-:-:S04]  /*1480*/  ISETP.NE.AND P1, PT, R12, 0x1, PT ;  /* 0x000000010c00780c */ /* 0x010fc80003f25270 */
[----:B------:R-:W-:-:S05]  /*1490*/  SEL R6, R21, R4, !P1 ;  /* 0x0000000415067207 */ /* 0x000fca0004800000 */
[----:B------:R-:W-:Y:S02]  /*14a0*/  IMAD.IADD R4, R3, 0x1, -R6 ;  /* 0x0000000103047824 */ /* 0x000fe400078e0a06 */
[----:B------:R-:W-:Y:S02]  /*14b0*/  IMAD.IADD R3, R6, 0x1, -R3 ;  /* 0x0000000106037824 */ /* 0x000fe400078e0a03 */
[----:B------:R-:W-:Y:S02]  /*14c0*/  IMAD R21, R4, R12, R21 ;  /* 0x0000000c04157224 */ /* 0x000fe400078e0215 */
[----:B------:R-:W-:Y:S02]  /*14d0*/  IMAD R20, R3, R2, R20 ;  /* 0x0000000203147224 */ /* 0x000fe400078e0214 */
.L_x_19:
[----:B------:R-:W-:Y:S05]  /*14e0*/  BRA.U !UP1, `(.L_x_20) ;  /* 0x00000001090c7547 */ /* 0x000fea000b800000 */
[----:B------:R-:W-:Y:S01]  /*14f0*/  UCGABAR_WAIT ;  /* 0x0000000000007dc7 */ /* 0x000fe20008000000 */
[----:B------:R-:W-:Y:S01]  /*1500*/  CCTL.IVALL ;  /* 0x00000000ff00798f */ /* 0x000fe20002000000 */
[----:B------:R-:W-:Y:S05]  /*1510*/  BRA `(.L_x_21) ;  /* 0x0000000000047947 */ /* 0x000fea0003800000 */
.L_x_20:
[----:B------:R-:W-:Y:S06]  /*1520*/  BAR.SYNC.DEFER_BLOCKING 0x0 ;  /* 0x0000000000007b1d */ /* 0x000fec0000010000 */
.L_x_21:
[----:B------:R-:W-:Y:S05]  /*1530*/  BRA.U UP2, `(.L_x_22) ;  /* 0x0000001102b47547 */ /* 0x000fea000b800000 */
[----:B------:R-:W1:Y:S01]  /*1540*/  LDCU UR15, c[0x0][0x38c] ;  /* 0x00007180ff0f77ac */ /* 0x000e620008000800 */
[----:B------:R-:W2:Y:S01]  /*1550*/  LDC R9, c[0x0][0x370] ;  /* 0x0000dc00ff097b82 */ /* 0x000ea20000000800 */
[C---:B------:R-:W-:Y:S01]  /*1560*/  IMAD.SHL.U32 R17, R11.reuse, 0x40, RZ ;  /* 0x000000400b117824 */ /* 0x040fe200078e00ff */
[----:B------:R-:W-:Y:S01]  /*1570*/  PLOP3.LUT P1, PT, PT, PT, UP5, 0x80, 0x8 ;  /* 0x000000000008781c */ /* 0x000fe20003f2f058 */
[----:B------:R-:W-:Y:S01]  /*1580*/  UISETP.NE.AND UP1, UPT, UR10, URZ, UPT ;  /* 0x000000ff0a00728c */ /* 0x000fe2000bf25270 */
[----:B------:R-:W-:Y:S01]  /*1590*/  ISETP.NE.AND P4, PT, R10, RZ, P5 ;  /* 0x000000ff0a00720c */ /* 0x000fe20002f85270 */
[----:B------:R-:W-:Y:S01]  /*15a0*/  IMAD.SHL.U32 R16, R11, 0x80, RZ ;  /* 0x000000800b107824 */ /* 0x000fe200078e00ff */
[----:B------:R-:W-:Y:S01]  /*15b0*/  PLOP3.LUT P1, PT, P1, PT, PT, 0x8, 0x80 ;  /* 0x000000000080781c */ /* 0x000fe20000f2e170 */
[----:B------:R-:W-:Y:S01]  /*15c0*/  IMAD.MOV.U32 R15, RZ, RZ, 0x1 ;  /* 0x00000001ff0f7424 */ /* 0x000fe200078e00ff */
[----:B------:R-:W3:Y:S01]  /*15d0*/  LDC R0, c[0x0][0x374] ;  /* 0x0000dd00ff007b82 */ /* 0x000ee20000000800 */
[----:B------:R-:W-:Y:S01]  /*15e0*/  IMAD.MOV.U32 R14, RZ, RZ, RZ ;  /* 0x000000ffff0e7224 */ /* 0x000fe200078e00ff */
[----:B------:R-:W-:Y:S01]  /*15f0*/  CS2R R12, SRZ ;  /* 0x00000000000c7805 */ /* 0x000fe2000001ff00 */
[----:B------:R-:W-:Y:S01]  /*1600*/  IMAD.MOV.U32 R10, RZ, RZ, 0x1 ;  /* 0x00000001ff0a7424 */ /* 0x000fe200078e00ff */
[----:B------:R-:W-:Y:S01]  /*1610*/  LOP3.LUT R17, R17, 0x40, RZ, 0xc0, !PT ;  /* 0x0000004011117812 */ /* 0x000fe200078ec0ff */
[----:B------:R-:W4:Y:S01]  /*1620*/  LDCU.64 UR24, c[0x0][0x348] ;  /* 0x00006900ff1877ac */ /* 0x000f220008000a00 */
[----:B-1----:R-:W-:-:S02]  /*1630*/  UIADD3 UR4, UPT, UPT, UR15, 0x1f, URZ ;  /* 0x0000001f0f047890 */ /* 0x002fc4000fffe0ff */
[----:B------:R-:W-:Y:S02]  /*1640*/  USEL UR7, UR7, 0x2, UP1 ;  /* 0x0000000207077887 */ /* 0x000fe40008800000 */
[----:B------:R-:W-:Y:S01]  /*1650*/  USHF.R.S32.HI UR22, URZ, 0x1f, UR4 ;  /* 0x0000001fff167899 */ /* 0x000fe20008011404 */
[----:B------:R-:W-:-:S03]  /*1660*/  UMOV UR13, URZ ;  /* 0x000000ff000d7c82 */ /* 0x000fc60008000000 */
[----:B------:R-:W-:Y:S02]  /*1670*/  ULEA.HI UR22, UR22, UR4, URZ, 0x5 ;  /* 0x0000000416167291 */ /* 0x000fe4000f8f28ff */
[----:B------:R-:W-:Y:S02]  /*1680*/  UIADD3 UR4, UPT, UPT, UR15, -0x1, URZ ;  /* 0xffffffff0f047890 */ /* 0x000fe4000fffe0ff */
[----:B------:R-:W-:Y:S02]  /*1690*/  USHF.R.S32.HI UR22, URZ, 0x5, UR22 ;  /* 0x00000005ff167899 */ /* 0x000fe40008011416 */
[----:B------:R-:W-:Y:S02]  /*16a0*/  UISETP.GE.U32.AND UP2, UPT, UR4, -0x3f, UPT ;  /* 0xffffffc10400788c */ /* 0x000fe4000bf46070 */
[----:B------:R-:W-:Y:S02]  /*16b0*/  UISETP.LT.U32.AND UP0, UPT, UR22, 0x4, UPT ;  /* 0x000000041600788c */ /* 0x000fe4000bf01070 */
[----:B------:R-:W-:-:S02]  /*16c0*/  UIADD3 UR15, UPT, UPT, UR15, 0x3e, URZ ;  /* 0x0000003e0f0f7890 */ /* 0x000fc4000fffe0ff */
[----:B------:R-:W-:-:S04]  /*16d0*/  USEL UR21, UR22, 0x4, UP0 ;  /* 0x0000000416157887 */ /* 0x000fc80008000000 */
[----:B------:R-:W-:Y:S02]  /*16e0*/  UIADD3 UR6, UPT, UPT, UR21, -0x1, URZ ;  /* 0xffffffff15067890 */ /* 0x000fe4000fffe0ff */
[----:B------:R-:W-:Y:S02]  /*16f0*/  @UP2 UIADD3 UR6, UPT, UPT, UR21, URZ, URZ ;  /* 0x000000ff15062290 */ /* 0x000fe4000fffe0ff */
[----:B------:R-:W-:Y:S02]  /*1700*/  UIADD3 UR14, UPT, UPT, UR22, -UR21, URZ ;  /* 0x80000015160e7290 */ /* 0x000fe4000fffe0ff */
[----:B------:R-:W-:Y:S02]  /*1710*/  UIADD3 UR5, UPT, UPT, UR6, 0x1, URZ ;  /* 0x0000000106057890 */ /* 0x000fe4000fffe0ff */
[----:B--2-4-:R-:W-:-:S12]  /*1720*/  UIADD3 UR6, UPT, UPT, -UR6, URZ, URZ ;  /* 0x000000ff06067290 */ /* 0x014fd8000fffe1ff */
.L_x_42:
[----:B------:R-:W-:Y:S01]  /*1730*/  UISETP.NE.AND UP0, UPT, UR37, URZ, UPT ;  /* 0x000000ff2500728c */ /* 0x000fe2000bf05270 */
[----:B------:R-:W1:Y:S08]  /*1740*/  S2UR UR37, SR_CgaCtaId ;  /* 0x00000000002579c3 */ /* 0x000e700000008800 */
[----:B------:R-:W-:Y:S05]  /*1750*/  BRA.U UP0, `(.L_x_23) ;  /* 0x0000000100347547 */ /* 0x000fea000b800000 */
[----:B------:R-:W2:Y:S01]  /*1760*/  S2R R2, SR_CgaCtaId ;  /* 0x0000000000027919 */ /* 0x000ea20000008800 */
[----:B------:R-:W-:-:S04]  /*1770*/  MOV R3, 0x400 ;  /* 0x0000040000037802 */ /* 0x000fc80000000f00 */
[----:B--2---:R-:W-:Y:S02]  /*1780*/  LEA R3, R2, R3, 0x18 ;  /* 0x0000000302037211 */ /* 0x004fe400078ec0ff */
[----:B------:R-:W-:-:S03]  /*1790*/  SHF.L.U32 R2, R10, 0x1f, RZ ;  /* 0x0000001f0a027819 */ /* 0x000fc600000006ff */
[----:B------:R-:W-:-:S04]  /*17a0*/  IMAD R3, R12, 0x8, R3 ;  /* 0x000000080c037824 */ /* 0x000fc800078e0203 */
[----:B------:R-:W2:Y:S02]  /*17b0*/  SYNCS.PHASECHK.TRANS64.TRYWAIT P0, [R3+URZ+0xe0], R2 ;  /* 0x0000e002030075a7 */ /* 0x000ea400080011ff */
[----:B--2---:R-:W-:Y:S05]  /*17c0*/  @!P0 BRA `(.L_x_24) ;  /* 0x0000007000288947 */ /* 0x004fea0003800000 */
.L_x_124:
[----:B------:R-:W-:Y:S01]  /*17d0*/  VIADD R12, R12, 0x1 ;  /* 0x000000010c0c7836 */ /* 0x000fe20000000000 */
[----:B------:R2:W-:Y:S04]  /*17e0*/  SYNCS.ARRIVE.TRANS64.A1T0 RZ, [R3+URZ+0xd0], RZ ;  /* 0x0000d0ff03ff79a7 */ /* 0x0005e800081000ff */
[----:B------:R-:W-:-:S04]  /*17f0*/  ISETP.NE.AND P0, PT, R12, 0x2, PT ;  /* 0x000000020c00780c */ /* 0x000fc80003f05270 */
[----:B------:R-:W-:Y:S02]  /*1800*/  SEL R12, R12, RZ, P0 ;  /* 0x000000ff0c0c7207 */ /* 0x000fe40000000000 */
[----:B--2---:R-:W-:-:S04]  /*1810*/  SEL R3, RZ, 0x1, P0 ;  /* 0x00000001ff037807 */ /* 0x004fc80000000000 */
[----:B------:R-:W-:-:S07]  /*1820*/  LOP3.LUT R10, R10, R3, RZ, 0x3c, !PT ;  /* 0x000000030a0a7212 */ /* 0x000fce00078e3cff */
.L_x_23:
[----:B------:R-:W-:Y:S01]  /*1830*/  UMOV UR4, 0x400 ;  /* 0x0000040000047882 */ /* 0x000fe20000000000 */
[----:B------:R-:W-:Y:S01]  /*1840*/  LEA.HI R3, R21, R21, RZ, 0x1 ;  /* 0x0000001515037211 */ /* 0x000fe200078f08ff */
[----:B-1----:R-:W-:Y:S01]  /*1850*/  ULEA UR4, UR37, UR4, 0x18 ;  /* 0x0000000425047291 */ /* 0x002fe2000f8ec0ff */
[----:B------:R-:W-:Y:S01]  /*1860*/  SHF.L.U32 R2, R15, 0x1f, RZ ;  /* 0x0000001f0f027819 */ /* 0x000fe200000006ff */
[----:B------:R-:W-:Y:S01]  /*1870*/  UISETP.GE.U32.AND UP0, UPT, UR15, 0x3f, UPT ;  /* 0x0000003f0f00788c */ /* 0x000fe2000bf06070 */
[----:B------:R-:W-:Y:S01]  /*1880*/  R2UR UR35, R16 ;  /* 0x00000000102372ca */ /* 0x000fe200000e0000 */
[----:B------:R-:W-:Y:S01]  /*1890*/  ULEA UR8, UR13, UR4, 0x3 ;  /* 0x000000040d087291 */ /* 0x000fe2000f8e18ff */
[----:B------:R-:W-:Y:S01]  /*18a0*/  IMAD.SHL.U32 R3, R3, 0x80, RZ ;  /* 0x0000008003037824 */ /* 0x000fe200078e00ff */
[----:B------:R-:W-:Y:S01]  /*18b0*/  R2UR UR11, R17 ;  /* 0x00000000110b72ca */ /* 0x000fe200000e0000 */
[----:B------:R-:W-:-:S03]  /*18c0*/  UMOV UR23, URZ ;  /* 0x000000ff00177c82 */ /* 0x000fc60008000000 */
[----:B------:R-:W-:-:S03]  /*18d0*/  LOP3.LUT R3, R3, 0xffffff00, RZ, 0xc0, !PT ;  /* 0xffffff0003037812 */ /* 0x000fc600078ec0ff */
[----:B------:R1:W2:Y:S01]  /*18e0*/  SYNCS.PHASECHK.TRANS64.TRYWAIT P0, [UR8+0x20], R2 ;  /* 0x00002002ff0075a7 */ /* 0x0002a20008001108 */
[----:B------:R-:W-:Y:S02]  /*18f0*/  R2UR UR9, R3 ;  /* 0x00000000030972ca */ /* 0x000fe400000e0000 */
[----:B------:R-:W-:-:S11]  /*1900*/  R2UR UR8, R20 ;  /* 0x00000000140872ca */ /* 0x000fd600000e0000 */
[----:B------:R-:W-:Y:S02]  /*1910*/  ULOP3.LUT UR35, UR9, 0x80, UR35, 0xf8, !UPT ;  /* 0x0000008009237892 */ /* 0x000fe4000f8ef823 */
[----:B------:R-:W-:Y:S01]  /*1920*/  ULEA UR11, UR8, UR11, 0x7 ;  /* 0x0000000b080b7291 */ /* 0x000fe2000f8e38ff */
[----:B------:R-:W-:Y:S11]  /*1930*/  BRA.U !UP0, `(.L_x_25) ;  /* 0x0000000108c07547 */ /* 0x000ff6000b800000 */
[----:B------:R-:W-:Y:S01]  /*1940*/  UMOV UR16, UR6 ;  /* 0x0000000600107c82 */ /* 0x000fe20008000000 */
[----:B------:R-:W-:Y:S01]  /*1950*/  UMOV UR17, UR13 ;  /* 0x0000000d00117c82 */ /* 0x000fe20008000000 */
[----:B------:R-:W-:-:S05]  /*1960*/  UMOV UR34, URZ ;  /* 0x000000ff00227c82 */ /* 0x000fca0008000000 */
.L_x_31:
[----:B------:R-:W-:Y:S01]  /*1970*/  ULEA UR33, UR17, UR4, 0x3 ;  /* 0x0000000411217291 */ /* 0x000fe2000f8e18ff */
[----:B------:R-:W-:Y:S01]  /*1980*/  @P5 MOV R3, 0x3000 ;  /* 0x0000300000035802 */ /* 0x000fe20000000f00 */
[----:B-12-4-:R-:W-:Y:S10]  /*1990*/  @P0 BRA `(.L_x_26) ;  /* 0x00000000000c0947 */ /* 0x016ff40003800000 */
[----:B------:R-:W-:-:S04]  /*19a0*/  SHF.L.U32 R5, R15, 0x1f, RZ ;  /* 0x0000001f0f057819 */ /* 0x000fc800000006ff */
[----:B------:R-:W2:Y:S02]  /*19b0*/  SYNCS.PHASECHK.TRANS64.TRYWAIT P0, [UR33+0x20], R5 ;  /* 0x00002005ff0075a7 */ /* 0x000ea40008001121 */
[----:B--2---:R-:W-:Y:S05]  /*19c0*/  @!P0 BRA `(.L_x_27) ;  /* 0x0000006c00bc8947 */ /* 0x004fea0003800000 */
.L_x_26:
[----:B------:R2:W-:Y:S01]  /*19d0*/  @P5 SYNCS.ARRIVE.TRANS64 RZ, [UR33], R3 ;  /* 0x00000003ffff59a7 */ /* 0x0005e20008000021 */
[----:B------:R-:W-:Y:S02]  /*19e0*/  ULOP3.LUT UR8, UR7, 0x2, URZ, 0xfc, !UPT ;  /* 0x0000000207087892 */ /* 0x000fe4000f8efcff */
[----:B------:R-:W-:Y:S02]  /*19f0*/  UIADD3 UR16, UPT, UPT, UR16, 0x1, URZ ;  /* 0x0000000110107890 */ /* 0x000fe4000fffe0ff */
[----:B------:R-:W-:Y:S02]  /*1a00*/  UISETP.NE.AND UP0, UPT, UR8, 0x2, UPT ;  /* 0x000000020800788c */ /* 0x000fe4000bf05270 */
[----:B------:R-:W-:-:S07]  /*1a10*/  UISETP.NE.AND UP2, UPT, UR16, 0x1, UPT ;  /* 0x000000011000788c */ /* 0x000fce000bf45270 */
[----:B------:R-:W-:Y:S05]  /*1a20*/  BRA.U UP0, `(.L_x_28) ;  /* 0x0000000100047547 */ /* 0x000fea000b800000 */
[----:B------:R-:W-:Y:S05]  /*1a30*/  BPT.TRAP 0x1 ;  /* 0x000000040000795c */ /* 0x000fea0000300000 */
.L_x_28:
[----:B------:R-:W-:Y:S04]  /*1a40*/  BSSY.RECONVERGENT B0, `(.L_x_29) ;  /* 0x0000003000007945 */ /* 0x000fe80003800200 */
[----:B------:R-:W-:Y:S05]  /*1a50*/  @!P4 BRA `(.L_x_30) ;  /* 0x000000000004c947 */ /* 0x000fea0003800000 */
[----:B------:R-:W-:Y:S05]  /*1a60*/  BPT.TRAP 0x1 ;  /* 0x000000040000795c */ /* 0x000fea0000300000 */
.L_x_30:
[----:B------:R-:W-:Y:S05]  /*1a70*/  BSYNC.RECONVERGENT B0 ;  /* 0x0000000000007941 */ /* 0x000fea0003800200 */
.L_x_29:
[----:B------:R-:W-:Y:S02]  /*1a80*/  UIADD3 UR13, UPT, UPT, UR17, 0x1, URZ ;  /* 0x00000001110d7890 */ /* 0x000fe4000fffe0ff */
[----:B------:R-:W-:Y:S02]  /*1a90*/  ULEA UR32, UR17, UR4, 0xc ;  /* 0x0000000411207291 */ /* 0x000fe4000f8e60ff */
[----:B------:R-:W-:Y:S02]  /*1aa0*/  UISETP.NE.AND UP0, UPT, UR13, 0x4, UPT ;  /* 0x000000040d00788c */ /* 0x000fe4000bf05270 */
[----:B------:R-:W-:Y:S02]  /*1ab0*/  UIADD3 UR28, UP1, UPT, UR24, 0x80, URZ ;  /* 0x00000080181c7890 */ /* 0x000fe4000ff3e0ff */
[----:B------:R-:W-:Y:S02]  /*1ac0*/  USEL UR9, URZ, 0x1, UP0 ;  /* 0x00000001ff097887 */ /* 0x000fe40008000000 */
[----:B------:R-:W-:-:S02]  /*1ad0*/  USEL UR13, UR13, URZ, UP0 ;  /* 0x000000ff0d0d7287 */ /* 0x000fc40008000000 */
[----:B------:R-:W-:Y:S02]  /*1ae0*/  UIADD3 UR26, UP0, UPT, UR24, 0x180, URZ ;  /* 0x00000180181a7890 */ /* 0x000fe4000ff1e0ff */
[----:B------:R-:W-:Y:S01]  /*1af0*/  ULEA UR8, UR13, UR4, 0x3 ;  /* 0x000000040d087291 */ /* 0x000fe2000f8e18ff */
[----:B------:R-:W-:Y:S01]  /*1b00*/  LOP3.LUT R15, R15, UR9, RZ, 0x3c, !PT ;  /* 0x000000090f0f7c12 */ /* 0x000fe2000f8e3cff */
[----:B------:R-:W-:Y:S02]  /*1b10*/  ULOP3.LUT UR33, UR33, 0xfefffff8, URZ, 0xc0, !UPT ;  /* 0xfefffff821217892 */ /* 0x000fe4000f8ec0ff */
[----:B------:R-:W-:Y:S01]  /*1b20*/  UIADD3.X UR29, UPT, UPT, URZ, UR25, URZ, UP1, !UPT ;  /* 0x00000019ff1d7290 */ /* 0x000fe20008ffe4ff */
[----:B-1----:R-:W-:Y:S01]  /*1b30*/  SHF.L.U32 R2, R15, 0x1f, RZ ;  /* 0x0000001f0f027819 */ /* 0x002fe200000006ff */
[----:B------:R-:W-:Y:S02]  /*1b40*/  UIADD3 UR32, UPT, UPT, UR32, 0x8400, URZ ;  /* 0x0000840020207890 */ /* 0x000fe4000fffe0ff */
[----:B------:R-:W-:Y:S01]  /*1b50*/  UIADD3.X UR27, UPT, UPT, URZ, UR25, URZ, UP0, !UPT ;  /* 0x00000019ff1b7290 */ /* 0x000fe200087fe4ff */
[----:B------:R4:W1:Y:S01]  /*1b60*/  SYNCS.PHASECHK.TRANS64.TRYWAIT P0, [UR8+0x20], R2 ;  /* 0x00002002ff0075a7 */ /* 0x0008620008001108 */
[----:B------:R-:W-:Y:S01]  /*1b70*/  ULEA UR8, UR17, UR4, 0xb ;  /* 0x0000000411087291 */ /* 0x000fe2000f8e58ff */
[----:B------:R-:W-:Y:S01]  /*1b80*/  UMOV UR18, 0x0 ;  /* 0x0000000000127882 */ /* 0x000fe20000000000 */
[----:B------:R-:W-:-:S02]  /*1b90*/  UMOV UR19, 0x10000000 ;  /* 0x1000000000137882 */ /* 0x000fc40000000000 */
[----:B------:R-:W-:Y:S01]  /*1ba0*/  UIADD3 UR8, UPT, UPT, UR8, 0xc400, URZ ;  /* 0x0000c40008087890 */ /* 0x000fe2000fffe0ff */
[----:B------:R2:W-:Y:S01]  /*1bb0*/  UTMALDG.3D.2CTA [UR32], [UR28], desc[UR18] ;  /* 0x000012201c0075b4 */ /* 0x0005e20008211000 */
[----:B------:R-:W-:Y:S01]  /*1bc0*/  UMOV UR10, UR34 ;  /* 0x00000022000a7c82 */ /* 0x000fe20008000000 */
[----:B------:R-:W-:Y:S01]  /*1bd0*/  UMOV UR12, UR36 ;  /* 0x00000024000c7c82 */ /* 0x000fe20008000000 */
[----:B------:R-:W-:Y:S01]  /*1be0*/  UMOV UR9, UR33 ;  /* 0x0000002100097c82 */ /* 0x000fe20008000000 */
[----:B------:R-:W-:Y:S01]  /*1bf0*/  UMOV UR23, UR5 ;  /* 0x0000000500177c82 */ /* 0x000fe20008000000 */
[----:B------:R-:W-:-:S03]  /*1c00*/  UMOV UR17, UR13 ;  /* 0x0000000d00117c82 */ /* 0x000fc60008000000 */
[----:B------:R4:W-:Y:S01]  /*1c10*/  UTMALDG.3D.2CTA [UR8], [UR26], desc[UR18] ;  /* 0x000012081a0075b4 */ /* 0x0009e20008211000 */
[----:B--2---:R-:W-:Y:S01]  /*1c20*/  UIADD3 UR34, UPT, UPT, UR34, 0x20, URZ ;  /* 0x0000002022227890 */ /* 0x004fe2000fffe0ff */
[----:B------:R-:W-:Y:S11]  /*1c30*/  BRA.U UP2, `(.L_x_31) ;  /* 0xfffffffd024c7547 */ /* 0x000ff6000b83ffff */
.L_x_25:
[----:B----4-:R-:W-:Y:S01]  /*1c40*/  ULEA UR8, UR13, UR4, 0x3 ;  /* 0x000000040d087291 */ /* 0x010fe2000f8e18ff */
[----:B-1----:R-:W-:Y:S01]  /*1c50*/  SHF.L.U32 R2, R15, 0x1f, RZ ;  /* 0x0000001f0f027819 */ /* 0x002fe200000006ff */
[----:B------:R-:W-:Y:S01]  /*1c60*/  @!P1 SYNCS.ARRIVE.TRANS64.A1T0 RZ, [UR4+0x68], RZ ;  /* 0x000068ffffff99a7 */ /* 0x000fe20008100004 */
[----:B------:R-:W-:-:S06]  /*1c70*/  UISETP.GT.AND UP0, UPT, UR22, UR21, UPT ;  /* 0x000000151600728c */ /* 0x000fcc000bf04270 */
[----:B--2---:R1:W2:Y:S03]  /*1c80*/  SYNCS.PHASECHK.TRANS64.TRYWAIT P0, [UR8+0x20], R2 ;  /* 0x00002002ff0075a7 */ /* 0x0042a60008001108 */
[----:B------:R-:W-:Y:S05]  /*1c90*/  BRA.U !UP0, `(.L_x_32) ;  /* 0x0000000108c07547 */ /* 0x000fea000b800000 */
[----:B------:R-:W-:Y:S01]  /*1ca0*/  UIADD3 UR26, UPT, UPT, UR14, UR23, URZ ;  /* 0x000000170e1a7290 */ /* 0x000fe2000fffe0ff */
[----:B------:R-:W-:-:S11]  /*1cb0*/  UMOV UR27, UR13 ;  /* 0x0000000d001b7c82 */ /* 0x000fd60008000000 */
.L_x_38:
[----:B------:R-:W-:Y:S01]  /*1cc0*/  ULEA UR17, UR27, UR4, 0x3 ;  /* 0x000000041b117291 */ /* 0x000fe2000f8e18ff */
[----:B--2---:R-:W-:Y:S01]  /*1cd0*/  @P5 MOV R3, 0x3000 ;  /* 0x0000300000035802 */ /* 0x004fe20000000f00 */
[----:B-12---:R-:W-:Y:S10]  /*1ce0*/  @P0 BRA `(.L_x_33) ;  /* 0x00000000000c0947 */ /* 0x006ff40003800000 */
[----:B------:R-:W-:-:S04]  /*1cf0*/  SHF.L.U32 R5, R15, 0x1f, RZ ;  /* 0x0000001f0f057819 */ /* 0x000fc800000006ff */
[----:B------:R-:W2:Y:S02]  /*1d00*/  SYNCS.PHASECHK.TRANS64.TRYWAIT P0, [UR17+0x20], R5 ;  /* 0x00002005ff0075a7 */ /* 0x000ea40008001111 */
[----:B--2---:R-:W-:Y:S05]  /*1d10*/  @!P0 BRA `(.L_x_34) ;  /* 0x0000006c00008947 */ /* 0x004fea0003800000 */
.L_x_33:
[----:B------:R2:W-:Y:S01]  /*1d20*/  @P5 SYNCS.ARRIVE.TRANS64 RZ, [UR17], R3 ;  /* 0x00000003ffff59a7 */ /* 0x0005e20008000011 */
[----:B------:R-:W-:-:S04]  /*1d30*/  ULOP3.LUT UR8, UR7, 0x2, URZ, 0xfc, !UPT ;  /* 0x0000000207087892 */ /* 0x000fc8000f8efcff */
[----:B------:R-:W-:-:S09]  /*1d40*/  UISETP.NE.AND UP0, UPT, UR8, 0x2, UPT ;  /* 0x000000020800788c */ /* 0x000fd2000bf05270 */
[----:B------:R-:W-:Y:S05]  /*1d50*/  BRA.U UP0, `(.L_x_35) ;  /* 0x0000000100047547 */ /* 0x000fea000b800000 */
[----:B------:R-:W-:Y:S05]  /*1d60*/  BPT.TRAP 0x1 ;  /* 0x000000040000795c */ /* 0x000fea0000300000 */
.L_x_35:
[----:B------:R-:W-:Y:S04]  /*1d70*/  BSSY.RECONVERGENT B0, `(.L_x_36) ;  /* 0x0000003000007945 */ /* 0x000fe80003800200 */
[----:B------:R-:W-:Y:S05]  /*1d80*/  @!P4 BRA `(.L_x_37) ;  /* 0x000000000004c947 */ /* 0x000fea0003800000 */
[----:B------:R-:W-:Y:S05]  /*1d90*/  BPT.TRAP 0x1 ;  /* 0x000000040000795c */ /* 0x000fea0000300000 */
.L_x_37:
[----:B------:R-:W-:Y:S05]  /*1da0*/  BSYNC.RECONVERGENT B0 ;  /* 0x0000000000007941 */ /* 0x000fea0003800200 */
.L_x_36:
        /* <DEDUP_REMOVED lines=9> */
[----:B------:R-:W-:Y:S02]  /*1e40*/  USHF.L.U32 UR18, UR23, 0x5, URZ ;  /* 0x0000000517127899 */ /* 0x000fe400080006ff */
[----:B------:R-:W-:Y:S01]  /*1e50*/  ULOP3.LUT UR17, UR17, 0xfefffff8, URZ, 0xc0, !UPT ;  /* 0xfefffff811117892 */ /* 0x000fe2000f8ec0ff */
[----:B-1----:R-:W-:Y:S01]  /*1e60*/  SHF.L.U32 R2, R15, 0x1f, RZ ;  /* 0x0000001f0f027819 */ /* 0x002fe200000006ff */
[----:B------:R-:W-:Y:S02]  /*1e70*/  UIADD3 UR16, UPT, UPT, UR16, 0x8400, URZ ;  /* 0x0000840010107890 */ /* 0x000fe4000fffe0ff */
[----:B------:R-:W-:Y:S01]  /*1e80*/  UIADD3.X UR33, UPT, UPT, URZ, UR25, URZ, UP1, !UPT ;  /* 0x00000019ff217290 */ /* 0x000fe20008ffe4ff */
[----:B------:R4:W1:Y:S01]  /*1e90*/  SYNCS.PHASECHK.TRANS64.TRYWAIT P0, [UR8+0x20], R2 ;  /* 0x00002002ff0075a7 */ /* 0x0008620008001108 */
[----:B------:R-:W-:-:S02]  /*1ea0*/  ULEA UR8, UR27, UR4, 0xb ;  /* 0x000000041b087291 */ /* 0x000fc4000f8e58ff */
[----:B------:R-:W-:Y:S02]  /*1eb0*/  UIADD3.X UR31, UPT, UPT, URZ, UR25, URZ, UP0, !UPT ;  /* 0x00000019ff1f7290 */ /* 0x000fe400087fe4ff */
[----:B------:R-:W-:Y:S01]  /*1ec0*/  UIADD3 UR8, UPT, UPT, UR8, 0xc400, URZ ;  /* 0x0000c40008087890 */ /* 0x000fe2000fffe0ff */
[----:B------:R-:W-:Y:S01]  /*1ed0*/  UMOV UR28, 0x0 ;  /* 0x00000000001c7882 */ /* 0x000fe20000000000 */
[----:B------:R-:W-:Y:S01]  /*1ee0*/  UMOV UR29, 0x10000000 ;  /* 0x10000000001d7882 */ /* 0x000fe20000000000 */
[----:B------:R-:W-:Y:S01]  /*1ef0*/  UMOV UR19, UR35 ;  /* 0x0000002300137c82 */ /* 0x000fe20008000000 */
[----:B------:R-:W-:Y:S01]  /*1f00*/  UMOV UR20, UR36 ;  /* 0x0000002400147c82 */ /* 0x000fe20008000000 */
[----:B------:R-:W-:Y:S01]  /*1f10*/  UMOV UR12, UR36 ;  /* 0x00000024000c7c82 */ /* 0x000fe20008000000 */
[----:B------:R-:W-:Y:S01]  /*1f20*/  UMOV UR9, UR17 ;  /* 0x0000001100097c82 */ /* 0x000fe20008000000 */
[----:B------:R-:W-:Y:S01]  /*1f30*/  UMOV UR10, UR18 ;  /* 0x00000012000a7c82 */ /* 0x000fe20008000000 */
[----:B------:R4:W-:Y:S01]  /*1f40*/  UTMALDG.3D.2CTA [UR16], [UR32], desc[UR28] ;  /* 0x00001c10200075b4 */ /* 0x0009e20008211000 */
[----:B------:R-:W-:Y:S01]  /*1f50*/  UIADD3 UR23, UPT, UPT, UR23, 0x1, URZ ;  /* 0x0000000117177890 */ /* 0x000fe2000fffe0ff */
[----:B------:R-:W-:-:S03]  /*1f60*/  UMOV UR27, UR13 ;  /* 0x0000000d001b7c82 */ /* 0x000fc60008000000 */
[----:B------:R-:W-:Y:S01]  /*1f70*/  UISETP.NE.AND UP0, UPT, UR23, UR26, UPT ;  /* 0x0000001a1700728c */ /* 0x000fe2000bf05270 */
[----:B------:R4:W-:Y:S08]  /*1f80*/  UTMALDG.3D.2CTA [UR8], [UR30], desc[UR28] ;  /* 0x00001c081e0075b4 */ /* 0x0009f00008211000 */
[----:B----4-:R-:W-:Y:S05]  /*1f90*/  BRA.U UP0, `(.L_x_38) ;  /* 0xfffffffd00487547 */ /* 0x010fea000b83ffff */
.L_x_32:
[C---:B-1----:R-:W-:Y:S01]  /*1fa0*/  LEA R2, R14.reuse, UR4, 0x3 ;  /* 0x000000040e027c11 */ /* 0x042fe2000f8e18ff */
[----:B------:R-:W-:Y:S01]  /*1fb0*/  NOP ;  /* 0x0000000000007918 */ /* 0x000fe20000000000 */
[----:B--2---:R-:W-:Y:S02]  /*1fc0*/  SHF.L.U32 R3, R13, 0x1f, RZ ;  /* 0x0000001f0d037819 */ /* 0x004fe400000006ff */
[----:B------:R-:W-:Y:S02]  /*1fd0*/  LEA R4, R14, UR4, 0x4 ;  /* 0x000000040e047c11 */ /* 0x000fe4000f8e20ff */
[----:B------:R-:W1:Y:S02]  /*1fe0*/  SYNCS.PHASECHK.TRANS64.TRYWAIT P0, [R2+URZ+0x70], R3 ;  /* 0x00007003020075a7 */ /* 0x000e6400080011ff */
[----:B-1----:R-:W-:Y:S05]  /*1ff0*/  @!P0 BRA `(.L_x_39) ;  /* 0x0000006800608947 */ /* 0x002fea0003800000 */
.L_x_127:
[----:B------:R-:W2:Y:S01]  /*2000*/  LDS.128 R4, [R4+0x100] ;  /* 0x0001000004047984 */ /* 0x000ea20000000c00 */
[----:B------:R-:W-:Y:S01]  /*2010*/  ISETP.GE.AND P0, PT, R72, 0x1, PT ;  /* 0x000000014800780c */ /* 0x000fe20003f06270 */
[----:B-1----:R-:W-:Y:S01]  /*2020*/  VIADD R2, R2, 0x80 ;  /* 0x0000008002027836 */ /* 0x002fe20000000000 */
[----:B------:R-:W-:Y:S01]  /*2030*/  @!PT LDS RZ, [RZ] ;  /* 0x00000000fffff984 */ /* 0x000fe20000000800 */
[----:B------:R-:W-:Y:S01]  /*2040*/  @!PT LDS RZ, [RZ] ;  /* 0x00000000fffff984 */ /* 0x000fe20000000800 */
[----:B------:R-:W-:Y:S01]  /*2050*/  @!PT LDS RZ, [RZ] ;  /* 0x00000000fffff984 */ /* 0x000fe20000000800 */
[----:B------:R-:W-:Y:S01]  /*2060*/  @!PT LDS RZ, [RZ] ;  /* 0x00000000fffff984 */ /* 0x000fe20000000800 */
[----:B------:R1:W-:Y:S06]  /*2070*/  MEMBAR.ALL.CTA ;  /* 0x0000000000007992 */ /* 0x0003ec0000008000 */
[----:B-1----:R-:W1:Y:S01]  /*2080*/  FENCE.VIEW.ASYNC.S ;  /* 0x00000000000073c6 */ /* 0x002e620000000000 */
[----:B------:R-:W-:-:S04]  /*2090*/  PRMT R2, RZ, 0x654, R2 ;  /* 0x00000654ff027816 */ /* 0x000fc80000000002 */
[----:B-1----:R1:W-:Y:S01]  /*20a0*/  SYNCS.ARRIVE.TRANS64.RED.A1T0 RZ, [R2+URZ], RZ ;  /* 0x000000ff02ff79a7 */ /* 0x0023e200081004ff */
[----:B--2---:R-:W-:-:S13]  /*20b0*/  LOP3.LUT P2, RZ, R6, 0x1, RZ, 0xc0, !PT ;  /* 0x0000000106ff7812 */ /* 0x004fda000784c0ff */
[----:B------:R-:W-:Y:S01]  /*20c0*/  @P2 SHF.R.U32.HI R3, RZ, 0x10, R5 ;  /* 0x00000010ff032819 */ /* 0x000fe20000011605 */
[----:B------:R-:W-:Y:S01]  /*20d0*/  VOTEU.ANY UP0, P2 ;  /* 0x0000000000ff7886 */ /* 0x000fe20001000100 */
[----:B------:R-:W-:Y:S02]  /*20e0*/  @P2 MOV R11, R4 ;  /* 0x00000004000b2202 */ /* 0x000fe40000000f00 */
[----:B------:R-:W-:Y:S02]  /*20f0*/  @P2 R2UR.BROADCAST UR8, R3 ;  /* 0x00000000030822ca */ /* 0x000fe400008e0000 */
[----:B------:R-:W-:-:S11]  /*2100*/  @P2 LOP3.LUT R8, R5, 0xffff, RZ, 0xc0, !PT ;  /* 0x0000ffff05082812 */ /* 0x000fd600078ec0ff */
[----:B------:R-:W-:Y:S01]  /*2110*/  @UP0 UMOV UR36, UR8 ;  /* 0x0000000800240c82 */ /* 0x000fe20008000000 */
[----:B-1----:R-:W-:Y:S05]  /*2120*/  @!P0 BRA `(.L_x_40) ;  /* 0x0000000000b88947 */ /* 0x002fea0003800000 */
[----:B------:R-:W3:Y:S01]  /*2130*/  LDC.64 R4, c[0x0][0xb18] ;  /* 0x0002c600ff047b82 */ /* 0x000ee20000000a00 */
[----:B------:R-:W-:-:S07]  /*2140*/  ISETP.NE.AND P3, PT, R72, 0x1, PT ;  /* 0x000000014800780c */ /* 0x000fce0003f65270 */
[----:B------:R-:W1:Y:S08]  /*2150*/  LDC.64 R6, c[0x0][0xb10] ;  /* 0x0002c400ff067b82 */ /* 0x000e700000000a00 */
[----:B------:R-:W2:Y:S08]  /*2160*/  LDC R18, c[0x0][0xb20] ;  /* 0x0002c800ff127b82 */ /* 0x000eb00000000800 */
[----:B------:R-:W4:Y:S01]  /*2170*/  LDC R20, c[0x0][0xb0c] ;  /* 0x0002c300ff147b82 */ /* 0x000f220000000800 */
[----:B---3--:R-:W-:Y:S01]  /*2180*/  IMAD.HI.U32 R19, R0, R5, RZ ;  /* 0x0000000500137227 */ /* 0x008fe200078e00ff */
[----:B------:R-:W-:-:S03]  /*2190*/  ISETP.NE.AND P0, PT, R4, 0x1, PT ;  /* 0x000000010400780c */ /* 0x000fc60003f05270 */
[----:B------:R-:W-:-:S03]  /*21a0*/  IMAD.HI.U32 R5, R8, R5, RZ ;  /* 0x0000000508057227 */ /* 0x000fc600078e00ff */
[----:B------:R-:W3:Y:S01]  /*21b0*/  LDC.64 R2, c[0x0][0xb28] ;  /* 0x0002ca00ff027b82 */ /* 0x000ee20000000a00 */
[----:B-1----:R-:W-:-:S04]  /*21c0*/  IMAD.HI.U32 R22, R9, R6, RZ ;  /* 0x0000000609167227 */ /* 0x002fc800078e00ff */
[----:B------:R-:W-:Y:S01]  /*21d0*/  IMAD.HI.U32 R24, R11, R6, RZ ;  /* 0x000000060b187227 */ /* 0x000fe200078e00ff */
[----:B------:R-:W-:Y:S02]  /*21e0*/  SHF.R.U32.HI R22, RZ, R7, R22 ;  /* 0x00000007ff167219 */ /* 0x000fe40000011616 */
[-C--:B--2---:R-:W-:Y:S02]  /*21f0*/  SHF.R.U32.HI R19, RZ, R18.reuse, R19 ;  /* 0x00000012ff137219 */ /* 0x084fe40000011613 */
[----:B------:R-:W-:Y:S02]  /*2200*/  SHF.R.U32.HI R5, RZ, R18, R5 ;  /* 0x00000012ff057219 */ /* 0x000fe40000011605 */
[----:B------:R-:W-:Y:S02]  /*2210*/  SEL R19, R0, R19, !P0 ;  /* 0x0000001300137207 */ /* 0x000fe40004000000 */
[----:B------:R-:W-:Y:S02]  /*2220*/  SHF.R.U32.HI R24, RZ, R7, R24 ;  /* 0x00000007ff187219 */ /* 0x000fe40000011618 */
[----:B----4-:R-:W-:-:S02]  /*2230*/  ISETP.NE.AND P1, PT, R20, 0x1, PT ;  /* 0x000000011400780c */ /* 0x010fc40003f25270 */
[----:B------:R-:W-:Y:S02]  /*2240*/  SEL R5, R8, R5, !P0 ;  /* 0x0000000508057207 */ /* 0x000fe40004000000 */
[----:B------:R-:W-:Y:S02]  /*2250*/  SEL R21, R9, R22, !P1 ;  /* 0x0000001609157207 */ /* 0x000fe40004800000 */
[----:B------:R-:W-:Y:S01]  /*2260*/  SEL R7, R11, R24, !P1 ;  /* 0x000000180b077207 */ /* 0x000fe20004800000 */
[----:B---3--:R-:W-:-:S04]  /*2270*/  IMAD.HI.U32 R22, R19, R2, RZ ;  /* 0x0000000213167227 */ /* 0x008fc800078e00ff */
[----:B------:R-:W-:Y:S01]  /*2280*/  IMAD.HI.U32 R6, R21, R2, RZ ;  /* 0x0000000215067227 */ /* 0x000fe200078e00ff */
[----:B------:R-:W-:-:S04]  /*2290*/  @P3 SHF.R.U32.HI R19, RZ, R3, R22 ;  /* 0x00000003ff133219 */ /* 0x000fc80000011616 */
[----:B------:R-:W-:Y:S01]  /*22a0*/  @P3 SHF.R.U32.HI R21, RZ, R3, R6 ;  /* 0x00000003ff153219 */ /* 0x000fe20000011606 */
[----:B------:R-:W-:-:S04]  /*22b0*/  IMAD R19, R72, R19, RZ ;  /* 0x0000001348137224 */ /* 0x000fc800078e02ff */
[----:B------:R-:W-:Y:S01]  /*22c0*/  IMAD R6, R72, R21, RZ ;  /* 0x0000001548067224 */ /* 0x000fe200078e02ff */
[C---:B------:R-:W-:Y:S02]  /*22d0*/  ISETP.GE.AND P0, PT, R5.reuse, R19, PT ;  /* 0x000000130500720c */ /* 0x040fe40003f06270 */
[----:B------:R-:W-:Y:S02]  /*22e0*/  IADD3 R19, PT, PT, -R5, RZ, RZ ;  /* 0x000000ff05137210 */ /* 0x000fe40007ffe1ff */
[----:B------:R-:W-:Y:S01]  /*22f0*/  ISETP.GE.OR P0, PT, R7, R6, P0 ;  /* 0x000000060700720c */ /* 0x000fe20000706670 */
[----:B------:R-:W-:-:S04]  /*2300*/  IMAD.HI.U32 R6, R5, R2, RZ ;  /* 0x0000000205067227 */ /* 0x000fc800078e00ff */
[----:B------:R-:W-:Y:S01]  /*2310*/  IMAD R8, R4, R19, R8 ;  /* 0x0000001304087224 */ /* 0x000fe200078e0208 */
[----:B------:R-:W-:-:S04]  /*2320*/  SHF.R.U32.HI R6, RZ, R3, R6 ;  /* 0x00000003ff067219 */ /* 0x000fc80000011606 */
[----:B------:R-:W-:-:S03]  /*2330*/  SEL R6, R5, R6, !P3 ;  /* 0x0000000605067207 */ /* 0x000fc60005800000 */
[----:B------:R-:W-:-:S04]  /*2340*/  @!P0 IMAD.HI.U32 R18, R7, R2, RZ ;  /* 0x0000000207128227 */ /* 0x000fc800078e00ff */
[----:B------:R-:W-:Y:S01]  /*2350*/  IMAD.MOV R2, RZ, RZ, -R6 ;  /* 0x000000ffff027224 */ /* 0x000fe200078e0a06 */
[----:B------:R-:W-:-:S03]  /*2360*/  @!P0 SHF.R.U32.HI R18, RZ, R3, R18 ;  /* 0x00000003ff128219 */ /* 0x000fc60000011612 */
[----:B------:R-:W-:Y:S01]  /*2370*/  IMAD R2, R72, R2, R5 ;  /* 0x0000000248027224 */ /* 0x000fe200078e0205 */
        /* <DEDUP_REMOVED lines=9> */
.L_x_40:
[----:B------:R-:W1:Y:S02]  /*2410*/  LDCU UR8, c[0x0][0xb30] ;  /* 0x00016600ff0877ac */ /* 0x000e640008000800 */
[----:B-1----:R-:W-:-:S09]  /*2420*/  UISETP.NE.AND UP0, UPT, UR8, 0x1, UPT ;  /* 0x000000010800788c */ /* 0x002fd2000bf05270 */
[----:B------:R-:W-:Y:S05]  /*2430*/  BRA.U UP0, `(.L_x_41) ;  /* 0x0000000100407547 */ /* 0x000fea000b800000 */
[----:B------:R-:W1:Y:S08]  /*2440*/  LDC.64 R4, c[0x0][0xb10] ;  /* 0x0002c400ff047b82 */ /* 0x000e700000000a00 */
[----:B------:R-:W2:Y:S08]  /*2450*/  LDC.64 R2, c[0x0][0xb18] ;  /* 0x0002c600ff027b82 */ /* 0x000eb00000000a00 */
[----:B------:R-:W4:Y:S08]  /*2460*/  LDC R6, c[0x0][0xb20] ;  /* 0x0002c800ff067b82 */ /* 0x000f300000000800 */
[----:B------:R-:W3:Y:S01]  /*2470*/  LDC R18, c[0x0][0xb0c] ;  /* 0x0002c300ff127b82 */ /* 0x000ee20000000800 */
[----:B-1----:R-:W-:-:S05]  /*2480*/  IMAD.HI.U32 R4, R11, R4, RZ ;  /* 0x000000040b047227 */ /* 0x002fca00078e00ff */
[----:B------:R-:W-:Y:S01]  /*2490*/  SHF.R.U32.HI R4, RZ, R5, R4 ;  /* 0x00000005ff047219 */ /* 0x000fe20000011604 */
[----:B--2---:R-:W-:Y:S01]  /*24a0*/  IMAD.HI.U32 R3, R8, R3, RZ ;  /* 0x0000000308037227 */ /* 0x004fe200078e00ff */
[----:B------:R-:W-:-:S04]  /*24b0*/  ISETP.NE.AND P0, PT, R2, 0x1, PT ;  /* 0x000000010200780c */ /* 0x000fc80003f05270 */
[----:B----4-:R-:W-:-:S04]  /*24c0*/  SHF.R.U32.HI R3, RZ, R6, R3 ;  /* 0x00000006ff037219 */ /* 0x010fc80000011603 */
[----:B------:R-:W-:Y:S02]  /*24d0*/  SEL R3, R8, R3, !P0 ;  /* 0x0000000308037207 */ /* 0x000fe40004000000 */
[----:B---3--:R-:W-:-:S04]  /*24e0*/  ISETP.NE.AND P1, PT, R18, 0x1, PT ;  /* 0x000000011200780c */ /* 0x008fc80003f25270 */
[----:B------:R-:W-:-:S05]  /*24f0*/  SEL R4, R11, R4, !P1 ;  /* 0x000000040b047207 */ /* 0x000fca0004800000 */
[----:B------:R-:W-:Y:S02]  /*2500*/  IMAD.IADD R5, R3, 0x1, -R4 ;  /* 0x0000000103057824 */ /* 0x000fe400078e0a04 */
[----:B------:R-:W-:Y:S02]  /*2510*/  IMAD.IADD R3, R4, 0x1, -R3 ;  /* 0x0000000104037824 */ /* 0x000fe400078e0a03 */
[----:B------:R-:W-:Y:S02]  /*2520*/  IMAD R11, R5, R18, R11 ;  /* 0x00000012050b7224 */ /* 0x000fe400078e020b */
[----:B------:R-:W-:-:S07]  /*2530*/  IMAD R8, R3, R2, R8 ;  /* 0x0000000203087224 */ /* 0x000fce00078e0208 */
.L_x_41:
[----:B------:R-:W-:Y:S01]  /*2540*/  VIADD R14, R14, 0x1 ;  /* 0x000000010e0e7836 */ /* 0x000fe20000000000 */
[----:B------:R-:W-:Y:S01]  /*2550*/  PLOP3.LUT P1, PT, PT, PT, PT, 0x80, 0x8 ;  /* 0x000000000008781c */ /* 0x000fe20003f2f070 */
[----:B------:R-:W-:Y:S02]  /*2560*/  IMAD.IADD R21, R11, 0x1, R170 ;  /* 0x000000010b157824 */ /* 0x000fe400078e02aa */
[----:B------:R-:W-:Y:S01]  /*2570*/  IMAD.IADD R20, R8, 0x1, R147 ;  /* 0x0000000108147824 */ /* 0x000fe200078e0293 */
[----:B------:R-:W-:-:S04]  /*2580*/  ISETP.NE.AND P0, PT, R14, 0x2, PT ;  /* 0x000000020e00780c */ /* 0x000fc80003f05270 */
[----:B------:R-:W-:Y:S02]  /*2590*/  SEL R2, RZ, 0x1, P0 ;  /* 0x00000001ff027807 */ /* 0x000fe40000000000 */
[----:B------:R-:W-:Y:S02]  /*25a0*/  SEL R14, R14, RZ, P0 ;  /* 0x000000ff0e0e7207 */ /* 0x000fe40000000000 */
[----:B------:R-:W-:Y:S01]  /*25b0*/  LOP3.LUT R13, R13, R2, RZ, 0x3c, !PT ;  /* 0x000000020d0d7212 */ /* 0x000fe200078e3cff */
[----:B------:R-:W-:Y:S06]  /*25c0*/  @P2 BRA `(.L_x_42) ;  /* 0xfffffff000582947 */ /* 0x000fec000383ffff */
[----:B------:R-:W-:Y:S01]  /*25d0*/  UIADD3 UR4, UPT, UPT, UR4, 0x20, URZ ;  /* 0x0000002004047890 */ /* 0x000fe2000fffe0ff */
[----:B------:R-:W-:-:S03]  /*25e0*/  SHF.L.U32 R3, R15, 0x1f, RZ ;  /* 0x0000001f0f037819 */ /* 0x000fc600000006ff */
[----:B------:R-:W-:-:S09]  /*25f0*/  ULEA UR5, UR13, UR4, 0x3 ;  /* 0x000000040d057291 */ /* 0x000fd2000f8e18ff */
[----:B------:R-:W1:Y:S02]  /*2600*/  SYNCS.PHASECHK.TRANS64.TRYWAIT P0, [UR5], R3 ;  /* 0x00000003ff0075a7 */ /* 0x000e640008001105 */
[----:B-1----:R-:W-:Y:S05]  /*2610*/  @!P0 BRA `(.L_x_43) ;  /* 0x0000006000ec8947 */ /* 0x002fea0003800000 */
.L_x_129:
[----:B------:R-:W-:-:S04]  /*2620*/  UIADD3 UR6, UPT, UPT, UR13, 0x1, URZ ;  /* 0x000000010d067890 */ /* 0x000fc8000fffe0ff */
[----:B------:R-:W-:-:S04]  /*2630*/  UISETP.NE.AND UP0, UPT, UR6, 0x4, UPT ;  /* 0x000000040600788c */ /* 0x000fc8000bf05270 */
[----:B------:R-:W-:Y:S02]  /*2640*/  USEL UR7, URZ, 0x1, UP0 ;  /* 0x00000001ff077887 */ /* 0x000fe40008000000 */
[----:B------:R-:W-:-:S04]  /*2650*/  USEL UR6, UR6, URZ, UP0 ;  /* 0x000000ff06067287 */ /* 0x000fc80008000000 */
[----:B------:R-:W-:Y:S01]  /*2660*/  ULEA UR5, UR6, UR4, 0x3 ;  /* 0x0000000406057291 */ /* 0x000fe2000f8e18ff */
[----:B------:R-:W-:-:S04]  /*2670*/  LOP3.LUT R2, R15, UR7, RZ, 0x3c, !PT ;  /* 0x000000070f027c12 */ /* 0x000fc8000f8e3cff */
[----:B-1----:R-:W-:-:S04]  /*2680*/  SHF.L.U32 R3, R2, 0x1f, RZ ;  /* 0x0000001f02037819 */ /* 0x002fc800000006ff */
[----:B------:R-:W1:Y:S02]  /*2690*/  SYNCS.PHASECHK.TRANS64.TRYWAIT P0, [UR5], R3 ;  /* 0x00000003ff0075a7 */ /* 0x000e640008001105 */
[----:B-1----:R-:W-:Y:S05]  /*26a0*/  @!P0 BRA `(.L_x_44) ;  /* 0x0000006000e08947 */ /* 0x002fea0003800000 */
.L_x_131:
        /* <DEDUP_REMOVED lines=9> */
.L_x_133:
[----:B------:R-:W-:-:S04]  /*2740*/  UIADD3 UR6, UPT, UPT, UR6, 0x1, URZ ;  /* 0x0000000106067890 */ /* 0x000fc8000fffe0ff */
[----:B------:R-:W-:-:S04]  /*2750*/  UISETP.NE.AND UP0, UPT, UR6, 0x4, UPT ;  /* 0x000000040600788c */ /* 0x000fc8000bf05270 */
[----:B------:R-:W-:Y:S02]  /*2760*/  USEL UR5, URZ, 0x1, UP0 ;  /* 0x00000001ff057887 */ /* 0x000fe40008000000 */
[----:B------:R-:W-:-:S04]  /*2770*/  USEL UR6, UR6, URZ, UP0 ;  /* 0x000000ff06067287 */ /* 0x000fc80008000000 */
[----:B------:R-:W-:Y:S01]  /*2780*/  ULEA UR6, UR6, UR4, 0x3 ;  /* 0x0000000406067291 */ /* 0x000fe2000f8e18ff */
[----:B-1----:R-:W-:-:S04]  /*2790*/  LOP3.LUT R3, R2, UR5, RZ, 0x3c, !PT ;  /* 0x0000000502037c12 */ /* 0x002fc8000f8e3cff */
[----:B------:R-:W-:Y:S01]  /*27a0*/  SHF.L.U32 R3, R3, 0x1f, RZ ;  /* 0x0000001f03037819 */ /* 0x000fe200000006ff */
[----:B---3--:R-:W-:-:S07]  /*27b0*/  IMAD.U32 R0, RZ, RZ, UR6 ;  /* 0x00000006ff007e24 */ /* 0x008fce000f8e00ff */
.L_x_46:
[----:B-1----:R1:W2:Y:S02]  /*27c0*/  SYNCS.PHASECHK.TRANS64.TRYWAIT P0, [R0+URZ], R3 ;  /* 0x00000003000075a7 */ /* 0x0022a400080011ff */
[----:B--2---:R-:W-:Y:S05]  /*27d0*/  @!P0 NANOSLEEP.SYNCS 0x989680 ;  /* 0x009896800000895d */ /* 0x004fea0003900000 */
[----:B------:R-:W2:Y:S02]  /*27e0*/  @!P0 SYNCS.PHASECHK.TRANS64 P0, [R0+URZ], R3 ;  /* 0x00000003000085a7 */ /* 0x000ea400080010ff */
[----:B--2---:R-:W-:Y:S05]  /*27f0*/  @P0 EXIT ;  /* 0x000000000000094d */ /* 0x004fea0003800000 */
[----:B------:R-:W-:Y:S05]  /*2800*/  BRA `(.L_x_46) ;  /* 0xfffffffc00ec7947 */ /* 0x000fea000383ffff */
.L_x_22:
[----:B------:R-:W-:-:S04]  /*2810*/  UISETP.NE.AND UP1, UPT, UR37, URZ, UPT ;  /* 0x000000ff2500728c */ /* 0x000fc8000bf25270 */
[----:B------:R-:W-:-:S09]  /*2820*/  UISETP.NE.OR UP1, UPT, UR10, 0x1, UP1 ;  /* 0x000000010a00788c */ /* 0x000fd20008f25670 */
[----:B------:R-:W-:Y:S05]  /*2830*/  BRA.U UP1, `(.L_x_47) ;  /* 0x00000005014c7547 */ /* 0x000fea000b800000 */
[----:B------:R-:W-:Y:S01]  /*2840*/  HFMA2 R11, -RZ, RZ, 0, 0 ;  /* 0x00000000ff0b7431 */ /* 0x000fe200000001ff */
[----:B------:R-:W-:Y:S01]  /*2850*/  ISETP.GE.U32.AND P2, PT, R10, 0x2, PT ;  /* 0x000000020a00780c */ /* 0x000fe20003f46070 */
[----:B------:R-:W-:Y:S01]  /*2860*/  IMAD.MOV.U32 R12, RZ, RZ, 0x1 ;  /* 0x00000001ff0c7424 */ /* 0x000fe200078e00ff */
[----:B------:R-:W-:Y:S01]  /*2870*/  CS2R R8, SRZ ;  /* 0x0000000000087805 */ /* 0x000fe2000001ff00 */
[----:B------:R-:W-:Y:S01]  /*2880*/  IMAD.MOV.U32 R3, RZ, RZ, RZ ;  /* 0x000000ffff037224 */ /* 0x000fe200078e00ff */
[----:B------:R-:W-:Y:S01]  /*2890*/  UMOV UR4, 0x400 ;  /* 0x0000040000047882 */ /* 0x000fe20000000000 */
[----:B------:R-:W-:Y:S01]  /*28a0*/  UMOV UR6, URZ ;  /* 0x000000ff00067c82 */ /* 0x000fe20008000000 */
[----:B------:R-:W-:-:S12]  /*28b0*/  ULEA UR37, UR37, UR4, 0x18 ;  /* 0x0000000425257291 */ /* 0x000fd8000f8ec0ff */
.L_x_51:
[----:B------:R-:W-:Y:S02]  /*28c0*/  LEA R0, R3, UR37, 0x3 ;  /* 0x0000002503007c11 */ /* 0x000fe4000f8e18ff */
[----:B------:R-:W-:-:S03]  /*28d0*/  SHF.L.U32 R5, R8, 0x1f, RZ ;  /* 0x0000001f08057819 */ /* 0x000fc600000006ff */
[----:B------:R-:W-:Y:S01]  /*28e0*/  VIADD R4, R0, 0xe0 ;  /* 0x000000e000047836 */ /* 0x000fe20000000000 */
[----:B------:R-:W1:Y:S02]  /*28f0*/  SYNCS.PHASECHK.TRANS64.TRYWAIT P0, [R0+URZ+0xd0], R5 ;  /* 0x0000d005000075a7 */ /* 0x000e6400080011ff */
[----:B-1----:R-:W-:Y:S05]  /*2900*/  @!P0 BRA `(.L_x_48) ;  /* 0x0000006000788947 */ /* 0x002fea0003800000 */
.L_x_134:
[----:B------:R-:W-:Y:S01]  /*2910*/  ULEA UR5, UR6, UR37, 0x3 ;  /* 0x0000002506057291 */ /* 0x000fe2000f8e18ff */
[----:B------:R-:W-:Y:S01]  /*2920*/  PRMT R4, RZ, 0x654, R4 ;  /* 0x00000654ff047816 */ /* 0x000fe20000000004 */
[----:B-1----:R-:W-:Y:S01]  /*2930*/  @!P2 IMAD.MOV.U32 R5, RZ, RZ, 0x10 ;  /* 0x00000010ff05a424 */ /* 0x002fe200078e00ff */
[----:B------:R-:W-:Y:S01]  /*2940*/  SHF.L.U32 R7, R12, 0x1f, RZ ;  /* 0x0000001f0c077819 */ /* 0x000fe200000006ff */
[----:B------:R-:W-:Y:S01]  /*2950*/  UIADD3 UR4, UPT, UPT, UR5, 0x70, URZ ;  /* 0x0000007005047890 */ /* 0x000fe2000fffe0ff */
[----:B------:R1:W-:Y:S05]  /*2960*/  SYNCS.ARRIVE.TRANS64.RED.A1T0 RZ, [R4+URZ], RZ ;  /* 0x000000ff04ff79a7 */ /* 0x0003ea00081004ff */
[----:B------:R-:W-:Y:S01]  /*2970*/  IMAD.U32 R13, RZ, RZ, UR4 ;  /* 0x00000004ff0d7e24 */ /* 0x000fe2000f8e00ff */
[----:B------:R-:W2:Y:S04]  /*2980*/  SYNCS.PHASECHK.TRANS64.TRYWAIT P0, [UR5+0x80], R7 ;  /* 0x00008007ff0075a7 */ /* 0x000ea80008001105 */
[----:B------:R-:W-:Y:S01]  /*2990*/  PRMT R13, R10, 0x654, R13 ;  /* 0x000006540a0d7816 */ /* 0x000fe2000000000d */
[----:B-12---:R-:W-:Y:S06]  /*29a0*/  @!P0 BRA `(.L_x_49) ;  /* 0x0000006000648947 */ /* 0x006fec0003800000 */
.L_x_136:
[----:B------:R-:W-:Y:S01]  /*29b0*/  ULEA UR4, UR6, UR37, 0x4 ;  /* 0x0000002506047291 */ /* 0x000fe2000f8e20ff */
[----:B------:R-:W-:Y:S01]  /*29c0*/  SEL R2, R13, R2, !P2 ;  /* 0x000000020d027207 */ /* 0x000fe20005000000 */
[----:B------:R-:W-:Y:S01]  /*29d0*/  UIADD3 UR5, UPT, UPT, UR5, 0x70, URZ ;  /* 0x0000007005057890 */ /* 0x000fe2000fffe0ff */
[----:B-1----:R-:W-:Y:S01]  /*29e0*/  LEA R0, R11, UR37, 0x3 ;  /* 0x000000250b007c11 */ /* 0x002fe2000f8e18ff */
[----:B------:R-:W-:Y:S01]  /*29f0*/  UIADD3 UR4, UPT, UPT, UR4, 0x100, URZ ;  /* 0x0000010004047890 */ /* 0x000fe2000fffe0ff */
[----:B------:R1:W-:Y:S01]  /*2a00*/  @!P2 SYNCS.ARRIVE.TRANS64.RED RZ, [R2+URZ], R5 ;  /* 0x0000000502ffa9a7 */ /* 0x0003e200080004ff */
[----:B------:R-:W-:Y:S01]  /*2a10*/  UIADD3 UR6, UPT, UPT, UR6, 0x1, URZ ;  /* 0x0000000106067890 */ /* 0x000fe2000fffe0ff */
[----:B------:R-:W-:-:S03]  /*2a20*/  VIADD R3, R3, 0x1 ;  /* 0x0000000103037836 */ /* 0x000fc60000000000 */
[----:B------:R-:W-:Y:S02]  /*2a30*/  UISETP.NE.AND UP0, UPT, UR6, 0x2, UPT ;  /* 0x000000020600788c */ /* 0x000fe4000bf05270 */
[----:B------:R-:W-:Y:S01]  /*2a40*/  ISETP.NE.AND P0, PT, R3, 0x2, PT ;  /* 0x000000020300780c */ /* 0x000fe20003f05270 */
[----:B------:R-:W-:Y:S06]  /*2a50*/  UGETNEXTWORKID.BROADCAST [UR4], [UR5] ;  /* 0x00000000040073ca */ /* 0x000fec0008000100 */
[----:B------:R-:W-:Y:S02]  /*2a60*/  USEL UR4, URZ, 0x1, UP0 ;  /* 0x00000001ff047887 */ /* 0x000fe40008000000 */
[----:B------:R-:W-:-:S04]  /*2a70*/  USEL UR6, UR6, URZ, UP0 ;  /* 0x000000ff06067287 */ /* 0x000fc80008000000 */
[----:B------:R-:W-:Y:S02]  /*2a80*/  LOP3.LUT R12, R12, UR4, RZ, 0x3c, !PT ;  /* 0x000000040c0c7c12 */ /* 0x000fe4000f8e3cff */
[----:B-1----:R-:W-:-:S04]  /*2a90*/  SHF.L.U32 R5, R9, 0x1f, RZ ;  /* 0x0000001f09057819 */ /* 0x002fc800000006ff */
[----:B------:R-:W1:Y:S02]  /*2aa0*/  SYNCS.PHASECHK.TRANS64.TRYWAIT P1, [R0+URZ+0x70], R5 ;  /* 0x00007005000075a7 */ /* 0x000e6400080211ff */
[----:B-1----:R-:W-:Y:S05]  /*2ab0*/  @!P1 BRA `(.L_x_50) ;  /* 0x0000006000389947 */ /* 0x002fea0003800000 */
.L_x_137:
[----:B------:R-:W-:Y:S01]  /*2ac0*/  LEA R4, R11, UR37, 0x4 ;  /* 0x000000250b047c11 */ /* 0x000fe2000f8e20ff */
[----:B-1----:R-:W-:Y:S01]  /*2ad0*/  VIADD R0, R0, 0x80 ;  /* 0x0000008000007836 */ /* 0x002fe20000000000 */
[----:B------:R-:W-:Y:S01]  /*2ae0*/  SEL R3, R3, RZ, P0 ;  /* 0x000000ff03037207 */ /* 0x000fe20000000000 */
[----:B------:R-:W-:-:S03]  /*2af0*/  VIADD R11, R11, 0x1 ;  /* 0x000000010b0b7836 */ /* 0x000fc60000000000 */
[----:B------:R-:W1:Y:S01]  /*2b00*/  LDS.128 R4, [R4+0x100] ;  /* 0x0001000004047984 */ /* 0x000e620000000c00 */
[----:B------:R-:W-:Y:S02]  /*2b10*/  PRMT R0, RZ, 0x654, R0 ;  /* 0x00000654ff007816 */ /* 0x000fe40000000000 */
[C---:B------:R-:W-:Y:S01]  /*2b20*/  ISETP.NE.AND P1, PT, R11.reuse, 0x2, PT ;  /* 0x000000020b00780c */ /* 0x040fe20003f25270 */
[----:B------:R-:W-:Y:S01]  /*2b30*/  @!PT LDS RZ, [RZ] ;  /* 0x00000000fffff984 */ /* 0x000fe20000000800 */
[----:B------:R-:W-:Y:S01]  /*2b40*/  @!PT LDS RZ, [RZ] ;  /* 0x00000000fffff984 */ /* 0x000fe20000000800 */
[----:B------:R-:W-:Y:S01]  /*2b50*/  @!PT LDS RZ, [RZ] ;  /* 0x00000000fffff984 */ /* 0x000fe20000000800 */
[----:B------:R-:W-:Y:S01]  /*2b60*/  @!PT LDS RZ, [RZ] ;  /* 0x00000000fffff984 */ /* 0x000fe20000000800 */
[----:B------:R2:W-:Y:S06]  /*2b70*/  MEMBAR.ALL.CTA ;  /* 0x0000000000007992 */ /* 0x0005ec0000008000 */
[----:B--2---:R-:W2:Y:S01]  /*2b80*/  FENCE.VIEW.ASYNC.S ;  /* 0x00000000000073c6 */ /* 0x004ea20000000000 */
[----:B------:R-:W-:Y:S01]  /*2b90*/  SEL R11, R11, RZ, P1 ;  /* 0x000000ff0b0b7207 */ /* 0x000fe20000800000 */
[----:B--2---:R2:W-:Y:S01]  /*2ba0*/  SYNCS.ARRIVE.TRANS64.RED.A1T0 RZ, [R0+URZ], RZ ;  /* 0x000000ff00ff79a7 */ /* 0x0045e200081004ff */
[----:B-1----:R-:W-:-:S02]  /*2bb0*/  LOP3.LUT P3, RZ, R6, 0x1, RZ, 0xc0, !PT ;  /* 0x0000000106ff7812 */ /* 0x002fc4000786c0ff */
[----:B------:R-:W-:-:S04]  /*2bc0*/  SEL R5, RZ, 0x1, P0 ;  /* 0x00000001ff057807 */ /* 0x000fc80000000000 */
[----:B------:R-:W-:Y:S02]  /*2bd0*/  LOP3.LUT R8, R8, R5, RZ, 0x3c, !PT ;  /* 0x0000000508087212 */ /* 0x000fe400078e3cff */
[----:B--2---:R-:W-:-:S04]  /*2be0*/  SEL R0, RZ, 0x1, P1 ;  /* 0x00000001ff007807 */ /* 0x004fc80000800000 */
[----:B------:R-:W-:Y:S01]  /*2bf0*/  LOP3.LUT R9, R9, R0, RZ, 0x3c, !PT ;  /* 0x0000000009097212 */ /* 0x000fe200078e3cff */
[----:B------:R-:W-:Y:S06]  /*2c00*/  @P3 BRA `(.L_x_51) ;  /* 0xfffffffc002c3947 */ /* 0x000fec000383ffff */
[----:B------:R-:W-:Y:S01]  /*2c10*/  ULEA UR5, UR6, UR37, 0x3 ;  /* 0x0000002506057291 */ /* 0x000fe2000f8e18ff */
[----:B------:R-:W-:-:S08]  /*2c20*/  SHF.L.U32 R3, R12, 0x1f, RZ ;  /* 0x0000001f0c037819 */ /* 0x000fd000000006ff */
[----:B------:R-:W1:Y:S02]  /*2c30*/  SYNCS.PHASECHK.TRANS64 P0, [UR5+0x80], R3 ;  /* 0x00008003ff0075a7 */ /* 0x000e640008001005 */
[----:B-1----:R-:W-:Y:S05]  /*2c40*/  @P0 BRA `(.L_x_52) ;  /* 0x0000000000080947 */ /* 0x002fea0003800000 */
[----:B------:R-:W1:Y:S02]  /*2c50*/  SYNCS.PHASECHK.TRANS64.TRYWAIT P0, [UR5+0x80], R3 ;  /* 0x00008003ff0075a7 */ /* 0x000e640008001105 */
[----:B-1----:R-:W-:Y:S05]  /*2c60*/  @!P0 BRA `(.L_x_53) ;  /* 0x0000005c00e08947 */ /* 0x002fea0003800000 */
.L_x_52:
[----:B------:R-:W-:-:S04]  /*2c70*/  UIADD3 UR4, UPT, UPT, UR6, 0x1, URZ ;  /* 0x0000000106047890 */ /* 0x000fc8000fffe0ff */
[----:B------:R-:W-:-:S04]  /*2c80*/  UISETP.NE.AND UP0, UPT, UR4, 0x2, UPT ;  /* 0x000000020400788c */ /* 0x000fc8000bf05270 */
[----:B------:R-:W-:Y:S02]  /*2c90*/  USEL UR7, URZ, 0x1, UP0 ;  /* 0x00000001ff077887 */ /* 0x000fe40008000000 */
[----:B------:R-:W-:-:S04]  /*2ca0*/  USEL UR4, UR4, URZ, UP0 ;  /* 0x000000ff04047287 */ /* 0x000fc80008000000 */
[----:B------:R-:W-:Y:S01]  /*2cb0*/  ULEA UR4, UR4, UR37, 0x3 ;  /* 0x0000002504047291 */ /* 0x000fe2000f8e18ff */
[----:B-1----:R-:W-:-:S04]  /*2cc0*/  LOP3.LUT R3, R12, UR7, RZ, 0x3c, !PT ;  /* 0x000000070c037c12 */ /* 0x002fc8000f8e3cff */
[----:B------:R-:W-:-:S04]  /*2cd0*/  SHF.L.U32 R0, R3, 0x1f, RZ ;  /* 0x0000001f03007819 */ /* 0x000fc800000006ff */
[----:B------:R-:W1:Y:S02]  /*2ce0*/  SYNCS.PHASECHK.TRANS64 P0, [UR4+0x80], R0 ;  /* 0x00008000ff0075a7 */ /* 0x000e640008001004 */
[----:B-1----:R-:W-:Y:S05]  /*2cf0*/  @P0 EXIT ;  /* 0x000000000000094d */ /* 0x002fea0003800000 */
[----:B------:R-:W-:Y:S02]  /*2d00*/  SHF.L.U32 R3, R3, 0x1f, RZ ;  /* 0x0000001f03037819 */ /* 0x000fe400000006ff */
[----:B------:R-:W-:-:S07]  /*2d10*/  MOV R0, UR4 ;  /* 0x0000000400007c02 */ /* 0x000fce0008000f00 */
.L_x_54:
[----:B-1----:R1:W2:Y:S02]  /*2d20*/  SYNCS.PHASECHK.TRANS64.TRYWAIT P0, [R0+URZ+0x80], R3 ;  /* 0x00008003000075a7 */ /* 0x0022a400080011ff */
[----:B--2---:R-:W-:Y:S05]  /*2d30*/  @!P0 NANOSLEEP.SYNCS 0x989680 ;  /* 0x009896800000895d */ /* 0x004fea0003900000 */
[----:B------:R-:W2:Y:S02]  /*2d40*/  @!P0 SYNCS.PHASECHK.TRANS64 P0, [R0+URZ+0x80], R3 ;  /* 0x00008003000085a7 */ /* 0x000ea400080010ff */
[----:B--2---:R-:W-:Y:S05]  /*2d50*/  @P0 EXIT ;  /* 0x000000000000094d */ /* 0x004fea0003800000 */
[----:B------:R-:W-:Y:S05]  /*2d60*/  BRA `(.L_x_54) ;  /* 0xfffffffc00ec7947 */ /* 0x000fea000383ffff */
.L_x_47:
[----:B------:R-:W-:Y:S05]  /*2d70*/  BRA.U UP4, `(.L_x_55) ;  /* 0x0000001104847547 */ /* 0x000fea000b800000 */
[----:B------:R-:W-:Y:S01]  /*2d80*/  UMOV UR6, 0x40 ;  /* 0x0000004000067882 */ /* 0x000fe20000000000 */
[----:B------:R-:W-:Y:S01]  /*2d90*/  NOP ;  /* 0x0000000000007918 */ /* 0x000fe20000000000 */
[----:B------:R-:W-:Y:S01]  /*2da0*/  ULEA UR6, UR37, UR6, 0x18 ;  /* 0x0000000625067291 */ /* 0x000fe2000f8ec0ff */
[----:B------:R-:W-:Y:S02]  /*2db0*/  UMOV UR7, 0x400 ;  /* 0x0000040000077882 */ /* 0x000fe40000000000 */
[----:B------:R-:W-:-:S06]  /*2dc0*/  ULEA UR37, UR37, UR7, 0x18 ;  /* 0x0000000725257291 */ /* 0x000fcc000f8ec0ff */
[----:B------:R-:W1:Y:S02]  /*2dd0*/  LDS.U8 R2, [UR6+0x1c] ;  /* 0x00001c06ff027984 */ /* 0x000e640008000000 */
[----:B-1----:R-:W-:-:S13]  /*2de0*/  ISETP.NE.AND P0, PT, R2, RZ, PT ;  /* 0x000000ff0200720c */ /* 0x002fda0003f05270 */
[----:B------:R-:W-:Y:S05]  /*2df0*/  @P0 BRA `(.L_x_56) ;  /* 0x0000000400080947 */ /* 0x000fea0003800000 */
[----:B------:R-:W-:Y:S02]  /*2e00*/  UISETP.NE.U32.AND UP0, UPT, UR5, 0x1, UPT ;  /* 0x000000010500788c */ /* 0x000fe4000bf05070 */
[----:B------:R-:W-:-:S07]  /*2e10*/  UIADD3 UR8, UPT, UPT, UR6, 0x8, URZ ;  /* 0x0000000806087890 */ /* 0x000fce000fffe0ff */
[----:B------:R-:W-:Y:S05]  /*2e20*/  BRA.U !UP0, `(.L_x_57) ;  /* 0x00000001089c7547 */ /* 0x000fea000b800000 */
[----:B------:R-:W-:Y:S01]  /*2e30*/  ELECT P0, URZ, PT ;  /* 0x0000000000ff782f */ /* 0x000fe20003800000 */
[----:B------:R-:W-:-:S12]  /*2e40*/  BSSY B0, `(.L_x_57) ;  /* 0x0000025000007945 */ /* 0x000fd80003800000 */
[----:B------:R-:W-:Y:S05]  /*2e50*/  @!P0 BRA `(.L_x_58) ;  /* 0x00000000008c8947 */ /* 0x000fea0003800000 */
[----:B------:R-:W-:-:S05]  /*2e60*/  UMOV UR7, 0x10 ;  /* 0x0000001000077882 */ /* 0x000fca0000000000 */
[----:B------:R-:W-:Y:S04]  /*2e70*/  DEPBAR.LE SB1, 0x36 ;  /* 0x00009d800000791a */ /* 0x000fe80000000000 */
[----:B------:R-:W1:Y:S02]  /*2e80*/  UTCATOMSWS.2CTA.FIND_AND_SET.ALIGN UP1, UR7, UR7 ;  /* 0x00000007000775e3 */ /* 0x000e640008220800 */
[----:B-1----:R-:W-:Y:S01]  /*2e90*/  MOV R11, UR7 ;  /* 0x00000007000b7c02 */ /* 0x002fe20008000f00 */
[----:B------:R-:W-:Y:S06]  /*2ea0*/  BRA.U UP1, `(.L_x_59) ;  /* 0x0000000101187547 */ /* 0x000fec000b800000 */
.L_x_60:
[----:B------:R-:W-:Y:S05]  /*2eb0*/  NANOSLEEP 0x64 ;  /* 0x000000640000795d */ /* 0x000fea0003800000 */
[----:B------:R-:W-:-:S05]  /*2ec0*/  UMOV UR7, 0x10 ;  /* 0x0000001000077882 */ /* 0x000fca0000000000 */
[----:B------:R-:W-:Y:S04]  /*2ed0*/  DEPBAR.LE SB1, 0x36 ;  /* 0x00009d800000791a */ /* 0x000fe80000000000 */
[----:B------:R-:W1:Y:S02]  /*2ee0*/  UTCATOMSWS.2CTA.FIND_AND_SET.ALIGN UP1, UR7, UR7 ;  /* 0x00000007000775e3 */ /* 0x000e640008220800 */
[----:B-1----:R-:W-:Y:S01]  /*2ef0*/  MOV R11, UR7 ;  /* 0x00000007000b7c02 */ /* 0x002fe20008000f00 */
[----:B------:R-:W-:Y:S05]  /*2f00*/  BRA.U !UP1, `(.L_x_60) ;  /* 0xfffffffd09e87547 */ /* 0x000fea000b83ffff */
.L_x_59:
[----:B------:R-:W1:Y:S01]  /*2f10*/  LDS R5, [UR6+0x10] ;  /* 0x00001006ff057984 */ /* 0x000e620008000800 */
[----:B------:R-:W-:Y:S01]  /*2f20*/  IMAD.U32 R3, RZ, RZ, UR37 ;  /* 0x00000025ff037e24 */ /* 0x000fe2000f8e00ff */
[----:B------:R-:W-:-:S03]  /*2f30*/  MOV R2, UR4 ;  /* 0x0000000400027c02 */ /* 0x000fc60008000f00 */
[----:B------:R-:W-:Y:S01]  /*2f40*/  VIADD R3, R3, 0x120 ;  /* 0x0000012003037836 */ /* 0x000fe20000000000 */
[----:B-1----:R-:W-:-:S04]  /*2f50*/  SHF.L.U32 R5, R5, 0x1f, RZ ;  /* 0x0000001f05057819 */ /* 0x002fc800000006ff */
[----:B------:R-:W1:Y:S02]  /*2f60*/  SYNCS.PHASECHK.TRANS64.TRYWAIT P0, [UR6+0x8], R5 ;  /* 0x00000805ff0075a7 */ /* 0x000e640008001106 */
[----:B-1----:R-:W-:Y:S05]  /*2f70*/  @P0 BRA `(.L_x_61) ;  /* 0x0000000000080947 */ /* 0x002fea0003800000 */
[----:B------:R-:W1:Y:S02]  /*2f80*/  SYNCS.PHASECHK.TRANS64.TRYWAIT P0, [UR6+0x8], R5 ;  /* 0x00000805ff0075a7 */ /* 0x000e640008001106 */
[----:B-1----:R-:W-:Y:S05]  /*2f90*/  @!P0 BRA `(.L_x_62) ;  /* 0x0000005c002c8947 */ /* 0x002fea0003800000 */
.L_x_61:
[----:B-1----:R-:W-:Y:S01]  /*2fa0*/  HFMA2 R4, -RZ, RZ, 0, 5.9604644775390625e-08 ;  /* 0x00000001ff047431 */ /* 0x002fe200000001ff */
[----:B------:R-:W-:Y:S01]  /*2fb0*/  UPRMT UR7, UR4, 0x654, UR8 ;  /* 0x0000065404077896 */ /* 0x000fe20008000008 */
[----:B------:R-:W-:Y:S01]  /*2fc0*/  IMAD.MOV.U32 R6, RZ, RZ, 0xffff ;  /* 0x0000ffffff067424 */ /* 0x000fe200078e00ff */
[----:B------:R-:W-:Y:S01]  /*2fd0*/  PRMT R2, R2, 0x654, R3 ;  /* 0x0000065402027816 */ /* 0x000fe20000000003 */
[----:B------:R-:W-:Y:S02]  /*2fe0*/  IMAD.MOV.U32 R5, RZ, RZ, 0x4 ;  /* 0x00000004ff057424 */ /* 0x000fe400078e00ff */
[----:B------:R-:W-:Y:S01]  /*2ff0*/  IMAD.SHL.U32 R9, R11, 0x20, RZ ;  /* 0x000000200b097824 */ /* 0x000fe200078e00ff */
[----:B------:R-:W-:Y:S02]  /*3000*/  MOV R3, UR7 ;  /* 0x0000000700037c02 */ /* 0x000fe40008000f00 */
[-C--:B------:R-:W-:Y:S01]  /*3010*/  SHF.L.U32 R7, R6, R11.reuse, RZ ;  /* 0x0000000b06077219 */ /* 0x080fe200000006ff */
[----:B------:R1:W-:Y:S01]  /*3020*/  SYNCS.ARRIVE.TRANS64.RED RZ, [UR7], R5 ;  /* 0x00000005ffff79a7 */ /* 0x0003e20008000407 */
[----:B------:R-:W-:Y:S01]  /*3030*/  SHF.L.U32 R6, R4, R11, RZ ;  /* 0x0000000b04067219 */ /* 0x000fe200000006ff */
[----:B------:R1:W-:Y:S04]  /*3040*/  STS [UR37+0x120], R9 ;  /* 0x00012009ff007988 */ /* 0x0003e80008000825 */
[----:B------:R1:W-:Y:S04]  /*3050*/  STAS [R2.64], R11 ;  /* 0x0000000b02007dbd */ /* 0x0003e8000c0008ff */
[----:B------:R1:W-:Y:S04]  /*3060*/  ATOMS.OR RZ, [UR6+0x14], R7 ;  /* 0x00001407ffff798c */ /* 0x0003e8000b000006 */
[----:B------:R1:W-:Y:S04]  /*3070*/  ATOMS.OR RZ, [UR6+0x18], R6 ;  /* 0x00001806ffff798c */ /* 0x0003e8000b000006 */
[----:B------:R1:W-:Y:S02]  /*3080*/  ATOMS.XOR RZ, [UR6+0x10], R4 ;  /* 0x00001004ffff798c */ /* 0x0003e4000b800006 */
.L_x_58:
[----:B------:R-:W-:Y:S05]  /*3090*/  BSYNC B0 ;  /* 0x0000000000007941 */ /* 0x000fea0003800000 */
.L_x_57:
[----:B------:R-:W-:Y:S05]  /*30a0*/  BRA.U UP0, `(.L_x_63) ;  /* 0x00000001006c7547 */ /* 0x000fea000b800000 */
[----:B------:R-:W-:-:S03]  /*30b0*/  UMOV UR7, 0xffffffff ;  /* 0xffffffff00077882 */ /* 0x000fc60000000000 */
[----:B------:R-:W-:Y:S05]  /*30c0*/  BRA.DIV UR7, `(.L_x_64) ;  /* 0x0000005a07f87947 */ /* 0x000fea000b800000 */
[----:B------:R-:W-:-:S13]  /*30d0*/  ELECT P6, URZ, PT ;  /* 0x0000000000ff782f */ /* 0x000fda00038c0000 */
.L_x_141:
[----:B------:R-:W-:Y:S05]  /*30e0*/  @!P6 BRA `(.L_x_63) ;  /* 0x00000000005ce947 */ /* 0x000fea0003800000 */
[----:B-1----:R-:W1:Y:S02]  /*30f0*/  LDS R3, [UR6+0x10] ;  /* 0x00001006ff037984 */ /* 0x002e640008000800 */
[----:B-1----:R-:W-:-:S04]  /*3100*/  SHF.L.U32 R3, R3, 0x1f, RZ ;  /* 0x0000001f03037819 */ /* 0x002fc800000006ff */
[----:B------:R-:W1:Y:S02]  /*3110*/  SYNCS.PHASECHK.TRANS64.TRYWAIT P0, [UR6+0x8], R3 ;  /* 0x00000803ff0075a7 */ /* 0x000e640008001106 */
[----:B-1----:R-:W-:Y:S05]  /*3120*/  @P0 BRA `(.L_x_65) ;  /* 0x0000000000080947 */ /* 0x002fea0003800000 */
[----:B------:R-:W1:Y:S02]  /*3130*/  SYNCS.PHASECHK.TRANS64.TRYWAIT P0, [UR6+0x8], R3 ;  /* 0x00000803ff0075a7 */ /* 0x000e640008001106 */
[----:B-1----:R-:W-:Y:S05]  /*3140*/  @!P0 BRA `(.L_x_66) ;  /* 0x0000005800f88947 */ /* 0x002fea0003800000 */
.L_x_65:
[----:B------:R-:W2:Y:S01]  /*3150*/  LDS R5, [UR37+0x120] ;  /* 0x00012025ff057984 */ /* 0x000ea20008000800 */
[----:B-1----:R-:W-:Y:S02]  /*3160*/  HFMA2 R2, -RZ, RZ, 0, 5.9604644775390625e-08 ;  /* 0x00000001ff027431 */ /* 0x002fe400000001ff */
[----:B------:R-:W-:Y:S01]  /*3170*/  IMAD.MOV.U32 R3, RZ, RZ, 0xffff ;  /* 0x0000ffffff037424 */ /* 0x000fe200078e00ff */
[----:B------:R-:W-:Y:S01]  /*3180*/  UPRMT UR7, UR4, 0x654, UR8 ;  /* 0x0000065404077896 */ /* 0x000fe20008000008 */
[----:B--2---:R-:W-:-:S03]  /*3190*/  IMAD.SHL.U32 R4, R5, 0x20, RZ ;  /* 0x0000002005047824 */ /* 0x004fc600078e00ff */
[-C--:B------:R-:W-:Y:S02]  /*31a0*/  SHF.L.U32 R3, R3, R5.reuse, RZ ;  /* 0x0000000503037219 */ /* 0x080fe400000006ff */
[----:B------:R-:W-:Y:S01]  /*31b0*/  SHF.L.U32 R5, R2, R5, RZ ;  /* 0x0000000502057219 */ /* 0x000fe200000006ff */
[----:B------:R2:W-:Y:S04]  /*31c0*/  STS [UR37+0x120], R4 ;  /* 0x00012004ff007988 */ /* 0x0005e80008000825 */
[----:B------:R2:W-:Y:S04]  /*31d0*/  ATOMS.OR RZ, [UR6+0x14], R3 ;  /* 0x00001403ffff798c */ /* 0x0005e8000b000006 */
[----:B------:R2:W-:Y:S01]  /*31e0*/  ATOMS.OR RZ, [UR6+0x18], R5 ;  /* 0x00001805ffff798c */ /* 0x0005e2000b000006 */
[----:B------:R-:W-:Y:S03]  /*31f0*/  SYNCS.ARRIVE.TRANS64.RED.A1T0 RZ, [UR7], RZ ;  /* 0x000000ffffff79a7 */ /* 0x000fe60008100407 */
[----:B------:R2:W-:Y:S01]  /*3200*/  ATOMS.XOR RZ, [UR6+0x10], R2 ;  /* 0x00001002ffff798c */ /* 0x0005e2000b800006 */
[----:B------:R-:W-:Y:S05]  /*3210*/  BRA `(.L_x_63) ;  /* 0x0000000000107947 */ /* 0x000fea0003800000 */
.L_x_56:
[----:B------:R-:W-:-:S05]  /*3220*/  MOV R2, 0xffffffff ;  /* 0xffffffff00027802 */ /* 0x000fca0000000f00 */
[----:B------:R1:W-:Y:S02]  /*3230*/  STS [UR37+0x120], R2 ;  /* 0x00012002ff007988 */ /* 0x0003e40008000825 */
[----:B-1----:R-:W-:Y:S02]  /*3240*/  MOV R2, 0x3260 ;  /* 0x0000326000027802 */ /* 0x002fe40000000f00 */
[----:B-----5:R-:W-:Y:S05]  /*3250*/  CALL.REL.NOINC `($__internal_1_$__cuda_sm10x_tcgen05_guardrail_trap_phase_invalid_during_alloc) ;  /* 0x0000006000407944 */ /* 0x020fea0003c00000 */
.L_x_63:
[----:B------:R-:W-:Y:S05]  /*3260*/  WARPSYNC.ALL ;  /* 0x0000000000007948 */ /* 0x000fea0003800000 */
[----:B------:R-:W3:Y:S01]  /*3270*/  S2UR UR8, SR_CgaCtaId ;  /* 0x00000000000879c3 */ /* 0x000ee20000008800 */
[----:B------:R-:W-:Y:S01]  /*3280*/  UMOV UR6, 0x400 ;  /* 0x0000040000067882 */ /* 0x000fe20000000000 */
[----:B------:R-:W-:-:S06]  /*3290*/  NOP ;  /* 0x0000000000007918 */ /* 0x000fcc0000000000 */
[----:B------:R-:W-:Y:S06]  /*32a0*/  BAR.ARV 0x6, 0xa0 ;  /* 0x0182800000007b1d */ /* 0x000fec0000002000 */
[----:B------:R-:W-:Y:S01]  /*32b0*/  LOP3.LUT R0, R0, 0xffff, RZ, 0xc0, !PT ;  /* 0x0000ffff00007812 */ /* 0x000fe200078ec0ff */
[----:B-1----:R-:W-:Y:S01]  /*32c0*/  IMAD.MOV.U32 R9, RZ, RZ, 0x1 ;  /* 0x00000001ff097424 */ /* 0x002fe200078e00ff */
[----:B------:R-:W-:Y:S01]  /*32d0*/  LOP3.LUT R8, R8, 0xffff, RZ, 0xc0, !PT ;  /* 0x0000ffff08087812 */ /* 0x000fe200078ec0ff */
[----:B------:R-:W-:Y:S01]  /*32e0*/  UMOV UR22, URZ ;  /* 0x000000ff00167c82 */ /* 0x000fe20008000000 */
[----:B------:R-:W-:Y:S01]  /*32f0*/  R2UR UR12, R0 ;  /* 0x00000000000c72ca */ /* 0x000fe200000e0000 */
[----:B------:R-:W-:Y:S01]  /*3300*/  UMOV UR21, URZ ;  /* 0x000000ff00157c82 */ /* 0x000fe20008000000 */
[----:B------:R-:W-:Y:S01]  /*3310*/  R2UR UR13, R8 ;  /* 0x00000000080d72ca */ /* 0x000fe200000e0000 */
[----:B------:R-:W-:Y:S01]  /*3320*/  IMAD.MOV.U32 R8, RZ, RZ, RZ ;  /* 0x000000ffff087224 */ /* 0x000fe200078e00ff */
[----:B------:R-:W-:-:S02]  /*3330*/  UISETP.NE.AND UP2, UPT, UR5, URZ, UPT ;  /* 0x000000ff0500728c */ /* 0x000fc4000bf45270 */
[----:B---3--:R-:W-:Y:S01]  /*3340*/  ULEA UR8, UR8, UR6, 0x18 ;  /* 0x0000000608087291 */ /* 0x008fe2000f8ec0ff */
[----:B------:R-:W1:Y:S03]  /*3350*/  LDCU UR6, c[0x0][0x38c] ;  /* 0x00007180ff0677ac */ /* 0x000e660008000800 */
[----:B------:R-:W-:Y:S02]  /*3360*/  UIADD3 UR14, UPT, UPT, UR8, 0x8400, URZ ;  /* 0x00008400080e7890 */ /* 0x000fe4000fffe0ff */
[----:B------:R-:W-:-:S03]  /*3370*/  UIADD3 UR15, UPT, UPT, UR8, 0xc400, URZ ;  /* 0x0000c400080f7890 */ /* 0x000fc6000fffe0ff */
[----:B--2---:R-:W2:Y:S01]  /*3380*/  LDS R2, [UR8+0x120] ;  /* 0x00012008ff027984 */ /* 0x004ea20008000800 */
[----:B------:R-:W-:Y:S02]  /*3390*/  USHF.R.U32.HI UR14, URZ, 0x4, UR14 ;  /* 0x00000004ff0e7899 */ /* 0x000fe4000801160e */
[----:B------:R-:W-:Y:S02]  /*33a0*/  USHF.R.U32.HI UR15, URZ, 0x4, UR15 ;  /* 0x00000004ff0f7899 */ /* 0x000fe4000801160f */
[----:B------:R-:W-:Y:S02]  /*33b0*/  ULOP3.LUT UR14, UR14, 0x3fff, URZ, 0xc0, !UPT ;  /* 0x00003fff0e0e7892 */ /* 0x000fe4000f8ec0ff */
[----:B------:R-:W-:Y:S02]  /*33c0*/  ULOP3.LUT UR15, UR15, 0x3fff, URZ, 0xc0, !UPT ;  /* 0x00003fff0f0f7892 */ /* 0x000fe4000f8ec0ff */
[----:B------:R-:W-:Y:S02]  /*33d0*/  ULOP3.LUT UR14, UR14, 0x10000, URZ, 0xfc, !UPT ;  /* 0x000100000e0e7892 */ /* 0x000fe4000f8efcff */
[----:B-1----:R-:W-:-:S02]  /*33e0*/  UIADD3 UR6, UPT, UPT, UR6, 0x1f, URZ ;  /* 0x0000001f06067890 */ /* 0x002fc4000fffe0ff */
[----:B------:R-:W-:Y:S02]  /*33f0*/  ULOP3.LUT UR15, UR15, 0x10000, URZ, 0xfc, !UPT ;  /* 0x000100000f0f7892 */ /* 0x000fe4000f8efcff */
[----:B------:R-:W-:Y:S01]  /*3400*/  USHF.R.S32.HI UR7, URZ, 0x1f, UR6 ;  /* 0x0000001fff077899 */ /* 0x000fe20008011406 */
[----:B------:R-:W-:Y:S01]  /*3410*/  UMOV UR20, URZ ;  /* 0x000000ff00147c82 */ /* 0x000fe20008000000 */
[----:B------:R-:W-:Y:S02]  /*3420*/  UMOV UR26, 0x0 ;  /* 0x00000000001a7882 */ /* 0x000fe40000000000 */
[----:B------:R-:W-:Y:S01]  /*3430*/  ULEA.HI UR7, UR7, UR6, URZ, 0x5 ;  /* 0x0000000607077291 */ /* 0x000fe2000f8f28ff */
[----:B------:R-:W-:-:S03]  /*3440*/  UMOV UR27, 0x10200010 ;  /* 0x10200010001b7882 */ /* 0x000fc60000000000 */
[----:B------:R-:W-:-:S04]  /*3450*/  USHF.R.S32.HI UR7, URZ, 0x5, UR7 ;  /* 0x00000005ff077899 */ /* 0x000fc80008011407 */
[----:B------:R-:W-:-:S04]  /*3460*/  UISETP.LT.AND UP0, UPT, UR7, 0x1, UPT ;  /* 0x000000010700788c */ /* 0x000fc8000bf01270 */
[----:B------:R-:W-:Y:S01]  /*3470*/  USEL UR23, UR7, 0x1, !UP0 ;  /* 0x0000000107177887 */ /* 0x000fe2000c000000 */
[----:B--2---:R-:W-:Y:S02]  /*3480*/  R2UR UR24, R2 ;  /* 0x00000000021872ca */ /* 0x004fe400000e0000 */
[----:B------:R-:W-:-:S13]  /*3490*/  CS2R R2, SRZ ;  /* 0x0000000000027805 */ /* 0x000fda000001ff00 */
.L_x_74:
[C---:B------:R-:W-:Y:S02]  /*34a0*/  LEA R0, R8.reuse, UR8, 0x3 ;  /* 0x0000000808007c11 */ /* 0x040fe4000f8e18ff */
[----:B------:R-:W-:Y:S02]  /*34b0*/  SHF.L.U32 R5, R3, 0x1f, RZ ;  /* 0x0000001f03057819 */ /* 0x000fe400000006ff */
[----:B------:R-:W-:Y:S02]  /*34c0*/  LEA R4, R8, UR8, 0x4 ;  /* 0x0000000808047c11 */ /* 0x000fe4000f8e20ff */
[----:B------:R-:W1:Y:S02]  /*34d0*/  SYNCS.PHASECHK.TRANS64.TRYWAIT P0, [R0+URZ+0x70], R5 ;  /* 0x00007005000075a7 */ /* 0x000e6400080011ff */
[----:B-1-34-:R-:W-:Y:S05]  /*34e0*/  @!P0 BRA `(.L_x_67) ;  /* 0x0000005800288947 */ /* 0x01afea0003800000 */
.L_x_142:
[----:B-1----:R-:W1:Y:S01]  /*34f0*/  LDS.128 R4, [R4+0x100] ;  /* 0x0001000004047984 */ /* 0x002e620000000c00 */
[----:B------:R-:W-:Y:S02]  /*3500*/  VIADD R0, R0, 0x80 ;  /* 0x0000008000007836 */ /* 0x000fe40000000000 */
[----:B------:R-:W-:Y:S01]  /*3510*/  VIADD R8, R8, 0x1 ;  /* 0x0000000108087836 */ /* 0x000fe20000000000 */
[----:B------:R-:W-:Y:S01]  /*3520*/  @!PT LDS RZ, [RZ] ;  /* 0x00000000fffff984 */ /* 0x000fe20000000800 */
[----:B------:R-:W-:Y:S01]  /*3530*/  @!PT LDS RZ, [RZ] ;  /* 0x00000000fffff984 */ /* 0x000fe20000000800 */
[----:B------:R-:W-:Y:S01]  /*3540*/  @!PT LDS RZ, [RZ] ;  /* 0x00000000fffff984 */ /* 0x000fe20000000800 */
[----:B------:R-:W-:Y:S01]  /*3550*/  @!PT LDS RZ, [RZ] ;  /* 0x00000000fffff984 */ /* 0x000fe20000000800 */
[----:B------:R2:W-:Y:S06]  /*3560*/  MEMBAR.ALL.CTA ;  /* 0x0000000000007992 */ /* 0x0005ec0000008000 */
[----:B--2---:R-:W2:Y:S01]  /*3570*/  FENCE.VIEW.ASYNC.S ;  /* 0x00000000000073c6 */ /* 0x004ea20000000000 */
[----:B------:R-:W-:-:S04]  /*3580*/  PRMT R0, RZ, 0x654, R0 ;  /* 0x00000654ff007816 */ /* 0x000fc80000000000 */
[----:B--2---:R2:W-:Y:S01]  /*3590*/  SYNCS.ARRIVE.TRANS64.RED.A1T0 RZ, [R0+URZ], RZ ;  /* 0x000000ff00ff79a7 */ /* 0x0045e200081004ff */
[----:B-1----:R-:W-:Y:S01]  /*35a0*/  LOP3.LUT P1, RZ, R6, 0x1, RZ, 0xc0, !PT ;  /* 0x0000000106ff7812 */ /* 0x002fe2000782c0ff */
[----:B--2---:R-:W-:-:S12]  /*35b0*/  BRA.U UP2, `(.L_x_68) ;  /* 0x0000000102cc7547 */ /* 0x004fd8000b800000 */
[----:B------:R-:W1:Y:S01]  /*35c0*/  LDCU UR6, c[0x0][0x38c] ;  /* 0x00007180ff0677ac */ /* 0x000e620008000800 */
[----:B------:R-:W-:Y:S02]  /*35d0*/  PLOP3.LUT P2, PT, PT, PT, PT, 0x80, 0x8 ;  /* 0x000000000008781c */ /* 0x000fe40003f4f070 */
[----:B------:R-:W-:Y:S01]  /*35e0*/  SHF.L.U32 R5, R9, 0x1f, RZ ;  /* 0x0000001f09057819 */ /* 0x000fe200000006ff */
[----:B------:R-:W-:Y:S02]  /*35f0*/  ULEA UR11, UR22, UR8, 0x3 ;  /* 0x00000008160b7291 */ /* 0x000fe4000f8e18ff */
[----:B-1----:R-:W-:-:S06]  /*3600*/  UISETP.GE.AND UP0, UPT, UR6, 0x1, UPT ;  /* 0x000000010600788c */ /* 0x002fcc000bf06270 */
[----:B------:R-:W-:-:S05]  /*3610*/  PLOP3.LUT P0, PT, PT, PT, UP0, 0x80, 0x8 ;  /* 0x000000000008781c */ /* 0x000fca0003f0f008 */
[----:B------:R-:W-:-:S08]  /*3620*/  @UP0 ULEA UR6, UR21, UR8, 0x3 ;  /* 0x0000000815060291 */ /* 0x000fd0000f8e18ff */
[----:B------:R-:W-:-:S04]  /*3630*/  @P0 SHF.L.U32 R0, R2, 0x1f, RZ ;  /* 0x0000001f02000819 */ /* 0x000fc800000006ff */
[----:B------:R1:W2:Y:S01]  /*3640*/  @P0 SYNCS.PHASECHK.TRANS64.TRYWAIT P2, [UR6], R0 ;  /* 0x00000000ff0005a7 */ /* 0x0002a20008041106 */
[----:B------:R-:W3:Y:S02]  /*3650*/  SYNCS.PHASECHK.TRANS64.TRYWAIT P0, [UR11+0xb0], R5 ;  /* 0x0000b005ff0075a7 */ /* 0x000ee4000800110b */
[----:B-123--:R-:W-:Y:S05]  /*3660*/  @!P0 BRA `(.L_x_69) ;  /* 0x0000005400dc8947 */ /* 0x00efea0003800000 */
.L_x_144:
[----:B------:R-:W-:Y:S01]  /*3670*/  UMOV UR19, UR20 ;  /* 0x0000001400137c82 */ /* 0x000fe20008000000 */
[----:B------:R-:W-:Y:S05]  /*3680*/  BRA.U !UP0, `(.L_x_70) ;  /* 0x0000000108887547 */ /* 0x000fea000b800000 */
[----:B------:R-:W-:Y:S02]  /*3690*/  UIADD3 UR19, UPT, UPT, UR23, UR20, URZ ;  /* 0x0000001417137290 */ /* 0x000fe4000fffe0ff */
[----:B------:R-:W-:Y:S02]  /*36a0*/  ULEA UR10, UR22, UR24, 0x7 ;  /* 0x00000018160a7291 */ /* 0x000fe4000f8e38ff */
[----:B------:R-:W-:Y:S01]  /*36b0*/  UPLOP3.LUT UP3, UPT, UPT, UPT, UPT, 0x40, 0x4 ;  /* 0x000000000004789c */ /* 0x000fe20003f6e870 */
[----:B------:R-:W-:Y:S01]  /*36c0*/  UMOV UR18, UR7 ;  /* 0x0000000700127c82 */ /* 0x000fe20008000000 */
[----:B------:R-:W-:-:S09]  /*36d0*/  UMOV UR17, UR21 ;  /* 0x0000001500117c82 */ /* 0x000fd20008000000 */
.L_x_73:
[----:B--2---:R-:W-:Y:S01]  /*36e0*/  ULEA UR9, UR17, UR8, 0x3 ;  /* 0x0000000811097291 */ /* 0x004fe2000f8e18ff */
[----:B---3--:R-:W-:Y:S11]  /*36f0*/  @P2 BRA `(.L_x_71) ;  /* 0x00000000000c2947 */ /* 0x008ff60003800000 */
[----:B-1----:R-:W-:Y:S04]  /*3700*/  SHF.L.U32 R5, R2, 0x1f, RZ ;  /* 0x0000001f02057819 */ /* 0x002fe800000006ff */
[----:B------:R-:W1:Y:S02]  /*3710*/  SYNCS.PHASECHK.TRANS64.TRYWAIT P0, [UR9], R5 ;  /* 0x00000005ff0075a7 */ /* 0x000e640008001109 */
[----:B-1----:R-:W-:Y:S05]  /*3720*/  @!P0 BRA `(.L_x_72) ;  /* 0x0000005400c48947 */ /* 0x002fea0003800000 */
.L_x_71:
[----:B------:R-:W-:Y:S01]  /*3730*/  UISETP.NE.AND UP0, UPT, UR18, 0x1, UPT ;  /* 0x000000011200788c */ /* 0x000fe2000bf05270 */
[----:B------:R-:W-:Y:S01]  /*3740*/  PLOP3.LUT P2, PT, PT, PT, PT, 0x80, 0x8 ;  /* 0x000000000008781c */ /* 0x000fe20003f4f070 */
[----:B------:R-:W-:Y:S02]  /*3750*/  UIADD3 UR21, UPT, UPT, UR17, 0x1, URZ ;  /* 0x0000000111157890 */ /* 0x000fe4000fffe0ff */
[----:B------:R-:W-:Y:S02]  /*3760*/  ULEA UR28, UR17, UR15, 0x7 ;  /* 0x0000000f111c7291 */ /* 0x000fe4000f8e38ff */
[----:B------:R-:W-:Y:S01]  /*3770*/  UISETP.NE.AND UP1, UPT, UR21, 0x4, UPT ;  /* 0x000000041500788c */ /* 0x000fe2000bf25270 */
[----:B------:R-:W-:Y:S01]  /*3780*/  PLOP3.LUT P0, PT, PT, PT, UP0, 0x80, 0x8 ;  /* 0x000000000008781c */ /* 0x000fe20003f0f008 */
[----:B------:R-:W-:Y:S02]  /*3790*/  ULEA UR30, UR17, UR14, 0x8 ;  /* 0x0000000e111e7291 */ /* 0x000fe4000f8e40ff */
[----:B------:R-:W-:Y:S02]  /*37a0*/  USEL UR16, URZ, 0x1, UP1 ;  /* 0x00000001ff107887 */ /* 0x000fe40008800000 */
[----:B------:R-:W-:Y:S02]  /*37b0*/  USEL UR21, UR21, URZ, UP1 ;  /* 0x000000ff15157287 */ /* 0x000fe40008800000 */
[----:B------:R-:W-:Y:S02]  /*37c0*/  UIADD3 UR9, UPT, UPT, UR9, 0x20, URZ ;  /* 0x0000002009097890 */ /* 0x000fe4000fffe0ff */
[----:B------:R-:W-:Y:S01]  /*37d0*/  @UP0 ULEA UR6, UR21, UR8, 0x3 ;  /* 0x0000000815060291 */ /* 0x000fe2000f8e18ff */
[----:B------:R-:W-:Y:S01]  /*37e0*/  LOP3.LUT R2, R2, UR16, RZ, 0x3c, !PT ;  /* 0x0000001002027c12 */ /* 0x000fe2000f8e3cff */
[----:B------:R-:W-:Y:S01]  /*37f0*/  UMOV UR29, 0xc0004010 ;  /* 0xc0004010001d7882 */ /* 0x000fe20000000000 */
[----:B------:R-:W-:Y:S01]  /*3800*/  UMOV UR31, 0xc0004010 ;  /* 0xc0004010001f7882 */ /* 0x000fe20000000000 */
[----:B------:R-:W-:Y:S01]  /*3810*/  UIADD3 UR20, UPT, UPT, UR20, 0x1, URZ ;  /* 0x0000000114147890 */ /* 0x000fe2000fffe0ff */
[----:B-1----:R-:W-:Y:S01]  /*3820*/  @P0 SHF.L.U32 R0, R2, 0x1f, RZ ;  /* 0x0000001f02000819 */ /* 0x002fe200000006ff */
[----:B------:R-:W-:Y:S02]  /*3830*/  UIADD3 UR18, UPT, UPT, UR18, -0x1, URZ ;  /* 0xffffffff12127890 */ /* 0x000fe4000fffe0ff */
[----:B------:R-:W-:Y:S01]  /*3840*/  UISETP.NE.AND UP0, UPT, UR20, UR19, UPT ;  /* 0x000000131400728c */ /* 0x000fe2000bf05270 */
[----:B------:R2:W3:Y:S01]  /*3850*/  @P0 SYNCS.PHASECHK.TRANS64.TRYWAIT P2, [UR6], R0 ;  /* 0x00000000ff0005a7 */ /* 0x0004e20008041106 */
[----:B------:R2:W-:Y:S01]  /*3860*/  UTCQMMA.2CTA gdesc[UR30], gdesc[UR28], tmem[UR10], tmem[UR26], idesc[UR27], UP3 ;  /* 0x00ff1a1c1e0075ea */ /* 0x0005e20009a0030a */
[----:B------:R-:W-:Y:S01]  /*3870*/  UPLOP3.LUT UP3, UPT, UPT, UPT, UPT, 0x80, 0x8 ;  /* 0x000000000008789c */ /* 0x000fe20003f6f070 */
[----:B------:R2:W-:Y:S01]  /*3880*/  UTCBAR.2CTA.MULTICAST [UR9], URZ, UR13 ;  /* 0x000000ff090073e9 */ /* 0x0005e2000820080d */
[----:B------:R-:W-:Y:S04]  /*3890*/  UMOV UR17, UR21 ;  /* 0x0000001500117c82 */ /* 0x000fe80008000000 */
[----:B------:R-:W-:Y:S05]  /*38a0*/  BRA.U UP0, `(.L_x_73) ;  /* 0xfffffffd008c7547 */ /* 0x000fea000b83ffff */
.L_x_70:
[----:B------:R-:W-:Y:S01]  /*38b0*/  UIADD3 UR11, UPT, UPT, UR11, 0x90, URZ ;  /* 0x000000900b0b7890 */ /* 0x000fe2000fffe0ff */
[----:B------:R-:W-:-:S08]  /*38c0*/  UMOV UR20, UR19 ;  /* 0x0000001300147c82 */ /* 0x000fd00008000000 */
[----:B------:R4:W-:Y:S01]  /*38d0*/  UTCBAR.2CTA.MULTICAST [UR11], URZ, UR12 ;  /* 0x000000ff0b0073e9 */ /* 0x0009e2000820080c */
[----:B------:R-:W-:Y:S02]  /*38e0*/  NOP ;  /* 0x0000000000007918 */ /* 0x000fe40000000000 */
.L_x_68:
[----:B------:R-:W-:Y:S01]  /*38f0*/  UIADD3 UR22, UPT, UPT, UR22, 0x1, URZ ;  /* 0x0000000116167890 */ /* 0x000fe2000fffe0ff */
[----:B------:R-:W-:-:S03]  /*3900*/  ISETP.NE.AND P0, PT, R8, 0x2, PT ;  /* 0x000000020800780c */ /* 0x000fc60003f05270 */
[----:B------:R-:W-:Y:S01]  /*3910*/  UISETP.NE.AND UP0, UPT, UR22, 0x4, UPT ;  /* 0x000000041600788c */ /* 0x000fe2000bf05270 */
[----:B-12---:R-:W-:Y:S02]  /*3920*/  SEL R0, RZ, 0x1, P0 ;  /* 0x00000001ff007807 */ /* 0x006fe40000000000 */
[----:B------:R-:W-:Y:S01]  /*3930*/  SEL R8, R8, RZ, P0 ;  /* 0x000000ff08087207 */ /* 0x000fe20000000000 */
[----:B------:R-:W-:Y:S01]  /*3940*/  USEL UR6, URZ, 0x1, UP0 ;  /* 0x00000001ff067887 */ /* 0x000fe20008000000 */
[----:B------:R-:W-:Y:S01]  /*3950*/  LOP3.LUT R3, R3, R0, RZ, 0x3c, !PT ;  /* 0x0000000003037212 */ /* 0x000fe200078e3cff */
[----:B------:R-:W-:-:S04]  /*3960*/  USEL UR22, UR22, URZ, UP0 ;  /* 0x000000ff16167287 */ /* 0x000fc80008000000 */
[----:B------:R-:W-:Y:S01]  /*3970*/  LOP3.LUT R9, R9, UR6, RZ, 0x3c, !PT ;  /* 0x0000000609097c12 */ /* 0x000fe2000f8e3cff */
[----:B------:R-:W-:Y:S07]  /*3980*/  @P1 BRA `(.L_x_74) ;  /* 0xfffffff800c41947 */ /* 0x000fee000383ffff */
[----:B------:R-:W1:Y:S01]  /*3990*/  S2UR UR6, SR_CgaCtaId ;  /* 0x00000000000679c3 */ /* 0x000e620000008800 */
[----:B------:R-:W-:Y:S01]  /*39a0*/  ELECT P0, URZ, PT ;  /* 0x0000000000ff782f */ /* 0x000fe20003800000 */
[----:B------:R-:W-:Y:S01]  /*39b0*/  HFMA2 R0, -RZ, RZ, 0, 5.9604644775390625e-08 ;  /* 0x00000001ff007431 */ /* 0x000fe200000001ff */
[----:B------:R-:W-:-:S05]  /*39c0*/  UMOV UR7, 0x40 ;  /* 0x0000004000077882 */ /* 0x000fca0000000000 */
[----:B------:R-:W-:Y:S01]  /*39d0*/  UVIRTCOUNT.DEALLOC.SMPOOL 0x80 ;  /* 0x000000800000784c */ /* 0x000fe20000000000 */
[----:B------:R-:W-:Y:S02]  /*39e0*/  UISETP.NE.AND UP0, UPT, UR5, URZ, UPT ;  /* 0x000000ff0500728c */ /* 0x000fe4000bf05270 */
[----:B-1----:R-:W-:-:S09]  /*39f0*/  ULEA UR6, UR6, UR7, 0x18 ;  /* 0x0000000706067291 */ /* 0x002fd2000f8ec0ff */
[----:B------:R1:W-:Y:S01]  /*3a00*/  @P0 STS.U8 [UR6+0x1c], R0 ;  /* 0x00001c00ff000988 */ /* 0x0003e20008000006 */
[----:B------:R-:W-:Y:S05]  /*3a10*/  BRA.U UP0, `(.L_x_75) ;  /* 0x0000000100a07547 */ /* 0x000fea000b800000 */
[----:B------:R-:W-:Y:S01]  /*3a20*/  UIADD3 UR5, UPT, UPT, UR8, 0xb0, URZ ;  /* 0x000000b008057890 */ /* 0x000fe2000fffe0ff */
[----:B------:R-:W-:-:S03]  /*3a30*/  SHF.L.U32 R3, R9, 0x1f, RZ ;  /* 0x0000001f09037819 */ /* 0x000fc600000006ff */
[----:B------:R-:W-:-:S09]  /*3a40*/  ULEA UR7, UR22, UR5, 0x3 ;  /* 0x0000000516077291 */ /* 0x000fd2000f8e18ff */
[----:B------:R-:W2:Y:S02]  /*3a50*/  SYNCS.PHASECHK.TRANS64.TRYWAIT P0, [UR7], R3 ;  /* 0x00000003ff0075a7 */ /* 0x000ea40008001107 */
[----:B--2---:R-:W-:Y:S05]  /*3a60*/  @!P0 BRA `(.L_x_76) ;  /* 0x00000054000c8947 */ /* 0x004fea0003800000 */
.L_x_147:
        /* <DEDUP_REMOVED lines=9> */
.L_x_149:
        /* <DEDUP_REMOVED lines=9> */
.L_x_151:
[----:B------:R-:W-:-:S04]  /*3b90*/  UIADD3 UR9, UPT, UPT, UR9, 0x1, URZ ;  /* 0x0000000109097890 */ /* 0x000fc8000fffe0ff */
[----:B------:R-:W-:-:S04]  /*3ba0*/  UISETP.NE.AND UP1, UPT, UR9, 0x4, UPT ;  /* 0x000000040900788c */ /* 0x000fc8000bf25270 */
[----:B------:R-:W-:Y:S02]  /*3bb0*/  USEL UR7, URZ, 0x1, UP1 ;  /* 0x00000001ff077887 */ /* 0x000fe40008800000 */
[----:B------:R-:W-:-:S04]  /*3bc0*/  USEL UR9, UR9, URZ, UP1 ;  /* 0x000000ff09097287 */ /* 0x000fc80008800000 */
[----:B------:R-:W-:Y:S01]  /*3bd0*/  ULEA UR9, UR9, UR5, 0x3 ;  /* 0x0000000509097291 */ /* 0x000fe2000f8e18ff */
[----:B-1----:R-:W-:-:S04]  /*3be0*/  LOP3.LUT R3, R2, UR7, RZ, 0x3c, !PT ;  /* 0x0000000702037c12 */ /* 0x002fc8000f8e3cff */
[----:B------:R-:W-:Y:S01]  /*3bf0*/  SHF.L.U32 R3, R3, 0x1f, RZ ;  /* 0x0000001f03037819 */ /* 0x000fe200000006ff */
[----:B------:R-:W-:-:S04]  /*3c00*/  IMAD.U32 R0, RZ, RZ, UR9 ;  /* 0x00000009ff007e24 */ /* 0x000fc8000f8e00ff */
[----:B------:R1:W2:Y:S03]  /*3c10*/  SYNCS.PHASECHK.TRANS64.TRYWAIT P0, [R0+URZ], R3 ;  /* 0x00000003000075a7 */ /* 0x0002a600080011ff */
[----:B--2---:R-:W-:Y:S05]  /*3c20*/  @!P0 NANOSLEEP.SYNCS 0x989680 ;  /* 0x009896800000895d */ /* 0x004fea0003900000 */
[----:B------:R-:W2:Y:S02]  /*3c30*/  @!P0 SYNCS.PHASECHK.TRANS64 P0, [R0+URZ], R3 ;  /* 0x00000003000085a7 */ /* 0x000ea400080010ff */
[----:B--2---:R-:W-:Y:S05]  /*3c40*/  @P0 BRA `(.L_x_79) ;  /* 0x0000000000200947 */ /* 0x004fea0003800000 */
.L_x_80:
[----:B--2---:R2:W1:Y:S02]  /*3c50*/  SYNCS.PHASECHK.TRANS64.TRYWAIT P0, [R0+URZ], R3 ;  /* 0x00000003000075a7 */ /* 0x00446400080011ff */
[----:B-1----:R-:W-:Y:S05]  /*3c60*/  @!P0 NANOSLEEP.SYNCS 0x989680 ;  /* 0x009896800000895d */ /* 0x002fea0003900000 */
[----:B------:R-:W1:Y:S02]  /*3c70*/  @!P0 SYNCS.PHASECHK.TRANS64 P0, [R0+URZ], R3 ;  /* 0x00000003000085a7 */ /* 0x000e6400080010ff */
[----:B-1----:R-:W-:Y:S05]  /*3c80*/  @!P0 BRA `(.L_x_80) ;  /* 0xfffffffc00f08947 */ /* 0x002fea000383ffff */
[----:B------:R-:W-:Y:S05]  /*3c90*/  BRA `(.L_x_79) ;  /* 0x00000000000c7947 */ /* 0x000fea0003800000 */
.L_x_75:
[----:B------:R-:W-:-:S04]  /*3ca0*/  UIADD3 UR5, UPT, UPT, UR8, 0xf0, URZ ;  /* 0x000000f008057890 */ /* 0x000fc8000fffe0ff */
[----:B------:R-:W-:-:S09]  /*3cb0*/  UPRMT UR5, UR4, 0x654, UR5 ;  /* 0x0000065404057896 */ /* 0x000fd20008000005 */
[----:B------:R-:W-:Y:S03]  /*3cc0*/  SYNCS.ARRIVE.TRANS64.RED.A1T0 RZ, [UR5], RZ ;  /* 0x000000ffffff79a7 */ /* 0x000fe60008100405 */
.L_x_79:
[----:B-12---:R-:W-:Y:S01]  /*3cd0*/  SHF.L.U32 R3, RZ, 0x1f, RZ ;  /* 0x0000001fff037819 */ /* 0x006fe200000006ff */
[----:B------:R-:W-:Y:S01]  /*3ce0*/  UIADD3 UR5, UPT, UPT, UR8, 0xf0, URZ ;  /* 0x000000f008057890 */ /* 0x000fe2000fffe0ff */
[----:B------:R-:W-:Y:S02]  /*3cf0*/  PLOP3.LUT P0, PT, PT, PT, UP0, 0x80, 0x8 ;  /* 0x000000000008781c */ /* 0x000fe40003f0f008 */
[----:B------:R-:W1:Y:S02]  /*3d00*/  SYNCS.PHASECHK.TRANS64.TRYWAIT P1, [UR8+0xf0], R3 ;  /* 0x0000f003ff0075a7 */ /* 0x000e640008021108 */
[----:B-1----:R-:W-:Y:S09]  /*3d10*/  @!P1 BRA `(.L_x_81) ;  /* 0x0000005000a89947 */ /* 0x002ff20003800000 */
.L_x_153:
[----:B------:R-:W-:Y:S01]  /*3d20*/  @!UP0 UPRMT UR5, UR4, 0x654, UR5 ;  /* 0x0000065404058896 */ /* 0x000fe20008000005 */
[----:B------:R-:W-:Y:S02]  /*3d30*/  UMOV UR8, 0xffff ;  /* 0x0000ffff00087882 */ /* 0x000fe40000000000 */
[----:B------:R-:W-:-:S06]  /*3d40*/  UMOV UR4, 0x1 ;  /* 0x0000000100047882 */ /* 0x000fcc0000000000 */
[----:B------:R-:W-:Y:S01]  /*3d50*/  @!P0 SYNCS.ARRIVE.TRANS64.RED.A1T0 RZ, [UR5], RZ ;  /* 0x000000ffffff89a7 */ /* 0x000fe20008100405 */
[----:B------:R-:W-:Y:S01]  /*3d60*/  NOP ;  /* 0x0000000000007918 */ /* 0x000fe20000000000 */
[----:B-1----:R-:W1:Y:S01]  /*3d70*/  LDS R0, [UR6+0x14] ;  /* 0x00001406ff007984 */ /* 0x002e620008000800 */
[----:B------:R-:W-:-:S04]  /*3d80*/  ULOP3.LUT UR5, UR24, 0xffff, URZ, 0xc0, !UPT ;  /* 0x0000ffff18057892 */ /* 0x000fc8000f8ec0ff */
[----:B------:R-:W-:-:S04]  /*3d90*/  USHF.R.U32.HI UR5, URZ, 0x5, UR5 ;  /* 0x00000005ff057899 */ /* 0x000fc80008011605 */
[----:B------:R-:W-:Y:S02]  /*3da0*/  USHF.L.U32 UR8, UR8, UR5, URZ ;  /* 0x0000000508087299 */ /* 0x000fe400080006ff */
[----:B------:R-:W-:-:S04]  /*3db0*/  USHF.L.U32 UR4, UR4, UR5, URZ ;  /* 0x0000000504047299 */ /* 0x000fc800080006ff */
[----:B-1----:R-:W-:-:S04]  /*3dc0*/  LOP3.LUT R0, R0, UR8, RZ, 0xc0, !PT ;  /* 0x0000000800007c12 */ /* 0x002fc8000f8ec0ff */
[----:B------:R-:W-:-:S13]  /*3dd0*/  ISETP.NE.AND P0, PT, R0, UR8, PT ;  /* 0x0000000800007c0c */ /* 0x000fda000bf05270 */
[----:B------:R-:W-:Y:S05]  /*3de0*/  @P0 BRA `(.L_x_82) ;  /* 0x0000000000580947 */ /* 0x000fea0003800000 */
[----:B------:R-:W1:Y:S02]  /*3df0*/  LDS R0, [UR6+0x18] ;  /* 0x00001806ff007984 */ /* 0x000e640008000800 */
[----:B-1----:R-:W-:-:S04]  /*3e00*/  LOP3.LUT R0, R0, UR4, RZ, 0xc0, !PT ;  /* 0x0000000400007c12 */ /* 0x002fc8000f8ec0ff */
[----:B------:R-:W-:-:S13]  /*3e10*/  ISETP.NE.AND P0, PT, R0, UR4, PT ;  /* 0x0000000400007c0c */ /* 0x000fda000bf05270 */
[----:B------:R-:W-:Y:S05]  /*3e20*/  @P0 BRA `(.L_x_83) ;  /* 0x00000000003c0947 */ /* 0x000fea0003800000 */
[----:B------:R-:W1:Y:S01]  /*3e30*/  S2R R2, SR_LANEID ;  /* 0x0000000000027919 */ /* 0x000e620000000000 */
[----:B------:R-:W-:Y:S01]  /*3e40*/  ULOP3.LUT UR8, URZ, UR8, URZ, 0x33, !UPT ;  /* 0x00000008ff087292 */ /* 0x000fe2000f8e33ff */
[----:B------:R-:W-:Y:S01]  /*3e50*/  LOP3.LUT R4, RZ, UR4, RZ, 0x33, !PT ;  /* 0x00000004ff047c12 */ /* 0x000fe2000f8e33ff */
[----:B------:R-:W-:Y:S02]  /*3e60*/  VOTEU.ANY UR7, UPT, PT ;  /* 0x0000000000077886 */ /* 0x000fe400038e0100 */
[----:B------:R-:W-:Y:S01]  /*3e70*/  UFLO.U32 UR7, UR7 ;  /* 0x00000007000772bd */ /* 0x000fe200080e0000 */
[----:B------:R-:W2:Y:S01]  /*3e80*/  REDUX UR4, R4 ;  /* 0x00000000040473c4 */ /* 0x000ea20000000000 */
[----:B------:R-:W-:-:S06]  /*3e90*/  IMAD.U32 R0, RZ, RZ, UR8 ;  /* 0x00000008ff007e24 */ /* 0x000fcc000f8e00ff */
[----:B------:R1:W-:Y:S01]  /*3ea0*/  UTCATOMSWS.AND URZ, UR8 ;  /* 0x0000000800ff79e3 */ /* 0x0003e20008000000 */
[----:B------:R-:W3:Y:S01]  /*3eb0*/  REDUX UR5, R0 ;  /* 0x00000000000573c4 */ /* 0x000ee20000000000 */
[----:B-1----:R-:W-:Y:S01]  /*3ec0*/  ISETP.EQ.U32.AND P0, PT, R2, UR7, PT ;  /* 0x0000000702007c0c */ /* 0x002fe2000bf02070 */
[----:B--2---:R-:W-:Y:S01]  /*3ed0*/  IMAD.U32 R2, RZ, RZ, UR4 ;  /* 0x00000004ff027e24 */ /* 0x004fe2000f8e00ff */
[----:B---3--:R-:W-:-:S11]  /*3ee0*/  MOV R3, UR5 ;  /* 0x0000000500037c02 */ /* 0x008fd60008000f00 */
[----:B------:R1:W-:Y:S04]  /*3ef0*/  @P0 ATOMS.AND RZ, [UR6+0x14], R3 ;  /* 0x00001403ffff098c */ /* 0x0003e8000a800006 */
[----:B------:R1:W-:Y:S01]  /*3f00*/  @P0 ATOMS.AND RZ, [UR6+0x18], R2 ;  /* 0x00001802ffff098c */ /* 0x0003e2000a800006 */
[----:B------:R-:W-:Y:S05]  /*3f10*/  BRA `(.L_x_84) ;  /* 0x0000000000147947 */ /* 0x000fea0003800000 */
.L_x_83:
[----:B------:R-:W-:Y:S02]  /*3f20*/  MOV R2, 0x3f40 ;  /* 0x00003f4000027802 */ /* 0x000fe40000000f00 */
[----:B---345:R-:W-:Y:S05]  /*3f30*/  CALL.REL.NOINC `($__internal_0_$__cuda_sm10x_tcgen05_guardrail_trap_col_being_dealloced_not_returned_by_alloc) ;  /* 0x0000005000fc7944 */ /* 0x038fea0003c00000 */
[----:B------:R-:W-:Y:S05]  /*3f40*/  BRA `(.L_x_84) ;  /* 0x0000000000087947 */ /* 0x000fea0003800000 */
.L_x_82:
[----:B------:R-:W-:Y:S02]  /*3f50*/  MOV R2, 0x3f70 ;  /* 0x00003f7000027802 */ /* 0x000fe40000000f00 */
[----:B---345:R-:W-:Y:S05]  /*3f60*/  CALL.REL.NOINC `($__internal_2_$__cuda_sm10x_tcgen05_guardrail_trap_unallocated_columns_being_dealloced) ;  /* 0x0000005400087944 */ /* 0x038fea0003c00000 */
.L_x_84:
[----:B------:R-:W-:Y:S01]  /*3f70*/  NOP ;  /* 0x0000000000007918 */ /* 0x000fe20000000000 */
[----:B----4-:R-:W-:Y:S05]  /*3f80*/  EXIT ;  /* 0x000000000000794d */ /* 0x010fea0003800000 */
.L_x_55:
[----:B------:R-:W-:-:S09]  /*3f90*/  UISETP.NE.OR UP5, UPT, UR10, 0x3, !UP5 ;  /* 0x000000030a00788c */ /* 0x000fd2000efa5670 */
[----:B------:R-:W-:Y:S05]  /*3fa0*/  BRA.U UP5, `(.L_x_85) ;  /* 0x0000000d05407547 */ /* 0x000fea000b800000 */
[----:B------:R-:W1:Y:S01]  /*3fb0*/  LDC R0, c[0x0][0xb30] ;  /* 0x0002cc00ff007b82 */ /* 0x000e620000000800 */
[----:B------:R-:W2:Y:S01]  /*3fc0*/  LDCU.64 UR8, c[0x0][0x888] ;  /* 0x00011100ff0877ac */ /* 0x000ea20008000a00 */
[----:B------:R-:W-:Y:S02]  /*3fd0*/  HFMA2 R29, -RZ, RZ, 0, 0 ;  /* 0x00000000ff1d7431 */ /* 0x000fe400000001ff */
[----:B------:R-:W-:Y:S01]  /*3fe0*/  IMAD.MOV.U32 R31, RZ, RZ, 0x1 ;  /* 0x00000001ff1f7424 */ /* 0x000fe200078e00ff */
[----:B------:R-:W-:Y:S01]  /*3ff0*/  MOV R23, 0x2000 ;  /* 0x0000200000177802 */ /* 0x000fe20000000f00 */
[----:B------:R-:W3:Y:S01]  /*4000*/  LDCU.64 UR4, c[0x0][0x890] ;  /* 0x00011200ff0477ac */ /* 0x000ee20008000a00 */
[----:B------:R-:W-:Y:S01]  /*4010*/  IMAD.MOV.U32 R30, RZ, RZ, RZ ;  /* 0x000000ffff1e7224 */ /* 0x000fe200078e00ff */
[----:B------:R-:W4:Y:S01]  /*4020*/  LDC R19, c[0x0][0x370] ;  /* 0x0000dc00ff137b82 */ /* 0x000f220000000800 */
[----:B------:R-:W-:Y:S01]  /*4030*/  UMOV UR6, 0x400 ;  /* 0x0000040000067882 */ /* 0x000fe20000000000 */
[----:B------:R-:W-:-:S02]  /*4040*/  UPLOP3.LUT UP1, UPT, UPT, UPT, UPT, 0x40, 0x4 ;  /* 0x000000000004789c */ /* 0x000fc40003f2e870 */
[----:B------:R-:W-:-:S04]  /*4050*/  ULEA UR6, UR37, UR6, 0x18 ;  /* 0x0000000625067291 */ /* 0x000fc8000f8ec0ff */
[----:B------:R-:W4:Y:S01]  /*4060*/  LDC R2, c[0x0][0xb0c] ;  /* 0x0002c300ff027b82 */ /* 0x000f220000000800 */
[----:B------:R-:W-:Y:S02]  /*4070*/  UIADD3 UR13, UPT, UPT, UR6, 0x48, URZ ;  /* 0x00000048060d7890 */ /* 0x000fe4000fffe0ff */
[----:B--2---:R-:W-:Y:S02]  /*4080*/  UISETP.NE.U32.AND UP2, UPT, UR8, URZ, UPT ;  /* 0x000000ff0800728c */ /* 0x004fe4000bf45070 */
[----:B------:R-:W-:Y:S02]  /*4090*/  UIADD3 UR17, UPT, UPT, UR6, 0x40, URZ ;  /* 0x0000004006117890 */ /* 0x000fe4000fffe0ff */
[----:B---3--:R-:W-:Y:S01]  /*40a0*/  UISETP.NE.U32.AND UP3, UPT, UR4, URZ, UPT ;  /* 0x000000ff0400728c */ /* 0x008fe2000bf65070 */
[----:B------:R-:W2:Y:S01]  /*40b0*/  LDC R18, c[0x0][0xb20] ;  /* 0x0002c800ff127b82 */ /* 0x000ea20000000800 */
[----:B-1----:R-:W-:Y:S01]  /*40c0*/  ISETP.NE.AND P1, PT, R0, 0x1, PT ;  /* 0x000000010000780c */ /* 0x002fe20003f25270 */
[----:B------:R-:W-:-:S02]  /*40d0*/  UISETP.NE.AND.EX UP2, UPT, UR9, URZ, UPT, UP2 ;  /* 0x000000ff0900728c */ /* 0x000fc4000bf45320 */
[----:B------:R-:W-:Y:S02]  /*40e0*/  UPRMT UR13, UR37, 0x654, UR13 ;  /* 0x00000654250d7896 */ /* 0x000fe4000800000d */
[----:B------:R-:W-:Y:S02]  /*40f0*/  UISETP.NE.AND.EX UP3, UPT, UR5, URZ, UPT, UP3 ;  /* 0x000000ff0500728c */ /* 0x000fe4000bf65330 */
[----:B------:R-:W1:Y:S08]  /*4100*/  LDC.64 R32, c[0x0][0x348] ;  /* 0x0000d200ff207b82 */ /* 0x000e700000000a00 */
[----:B------:R-:W3:Y:S08]  /*4110*/  LDC.64 R16, c[0x0][0xb10] ;  /* 0x0002c400ff107b82 */ /* 0x000ef00000000a00 */
[----:B------:R-:W1:Y:S08]  /*4120*/  LDC.64 R6, c[0x0][0xb18] ;  /* 0x0002c600ff067b82 */ /* 0x000e700000000a00 */
[----:B------:R-:W1:Y:S08]  /*4130*/  LDC.64 R4, c[0x0][0xb28] ;  /* 0x0002ca00ff047b82 */ /* 0x000e700000000a00 */
[----:B--2-4-:R-:W1:Y:S02]  /*4140*/  LDC R22, c[0x0][0x374] ;  /* 0x0000dd00ff167b82 */ /* 0x014e640000000800 */
.L_x_94:
[C---:B------:R-:W-:Y:S02]  /*4150*/  LEA R0, R30.reuse, UR6, 0x3 ;  /* 0x000000061e007c11 */ /* 0x040fe4000f8e18ff */
[----:B------:R-:W-:Y:S02]  /*4160*/  SHF.L.U32 R3, R29, 0x1f, RZ ;  /* 0x0000001f1d037819 */ /* 0x000fe400000006ff */
[----:B------:R-:W-:Y:S02]  /*4170*/  LEA R24, R30, UR6, 0x4 ;  /* 0x000000061e187c11 */ /* 0x000fe4000f8e20ff */
[----:B--2---:R-:W2:Y:S02]  /*4180*/  SYNCS.PHASECHK.TRANS64.TRYWAIT P0, [R0+URZ+0x70], R3 ;  /* 0x00007003000075a7 */ /* 0x004ea400080011ff */
[----:B--2---:R-:W-:Y:S05]  /*4190*/  @!P0 BRA `(.L_x_86) ;  /* 0x0000004c00a08947 */ /* 0x004fea0003800000 */
.L_x_154:
[----:B------:R-:W-:Y:S01]  /*41a0*/  ISETP.GE.AND P0, PT, R72, 0x1, PT ;  /* 0x000000014800780c */ /* 0x000fe20003f06270 */
[----:B------:R-:W4:Y:S01]  /*41b0*/  LDS.128 R24, [R24+0x100] ;  /* 0x0001000018187984 */ /* 0x000f220000000c00 */
[----:B--2---:R-:W-:Y:S01]  /*41c0*/  VIADD R0, R0, 0x80 ;  /* 0x0000008000007836 */ /* 0x004fe20000000000 */
[----:B------:R-:W-:Y:S01]  /*41d0*/  @!PT LDS RZ, [RZ] ;  /* 0x00000000fffff984 */ /* 0x000fe20000000800 */
[----:B------:R-:W-:Y:S01]  /*41e0*/  @!PT LDS RZ, [RZ] ;  /* 0x00000000fffff984 */ /* 0x000fe20000000800 */
[----:B------:R-:W-:Y:S01]  /*41f0*/  @!PT LDS RZ, [RZ] ;  /* 0x00000000fffff984 */ /* 0x000fe20000000800 */
[----:B------:R-:W-:Y:S01]  /*4200*/  @!PT LDS RZ, [RZ] ;  /* 0x00000000fffff984 */ /* 0x000fe20000000800 */
[----:B------:R2:W-:Y:S06]  /*4210*/  MEMBAR.ALL.CTA ;  /* 0x0000000000007992 */ /* 0x0005ec0000008000 */
[----:B--2---:R-:W2:Y:S01]  /*4220*/  FENCE.VIEW.ASYNC.S ;  /* 0x00000000000073c6 */ /* 0x004ea20000000000 */
[----:B------:R-:W-:Y:S04]  /*4230*/  PRMT R0, RZ, 0x654, R0 ;  /* 0x00000654ff007816 */ /* 0x000fe80000000000 */
[----:B--2---:R2:W-:Y:S01]  /*4240*/  SYNCS.ARRIVE.TRANS64.RED.A1T0 RZ, [R0+URZ], RZ ;  /* 0x000000ff00ff79a7 */ /* 0x0045e200081004ff */
[----:B----4-:R-:W-:Y:S11]  /*4250*/  LOP3.LUT P3, RZ, R26, 0x1, RZ, 0xc0, !PT ;  /* 0x000000011aff7812 */ /* 0x010ff6000786c0ff */
[----:B------:R-:W-:Y:S02]  /*4260*/  @!UPT UIADD3 URZ, UPT, UPT, URZ, URZ, URZ ;  /* 0x000000fffffff290 */ /* 0x000fe4000fffe0ff */
[----:B------:R-:W-:Y:S02]  /*4270*/  @P3 MOV R13, R24 ;  /* 0x00000018000d3202 */ /* 0x000fe40000000f00 */
[----:B------:R-:W-:Y:S01]  /*4280*/  @P3 LOP3.LUT R8, R25, 0xffff, RZ, 0xc0, !PT ;  /* 0x0000ffff19083812 */ /* 0x000fe200078ec0ff */
[----:B--2---:R-:W-:Y:S06]  /*4290*/  @!P0 BRA `(.L_x_87) ;  /* 0x0000000000a48947 */ /* 0x004fec0003800000 */
[----:B-1----:R-:W-:Y:S01]  /*42a0*/  IMAD.HI.U32 R35, R22, R7, RZ ;  /* 0x0000000716237227 */ /* 0x002fe200078e00ff */
[----:B------:R-:W-:Y:S02]  /*42b0*/  ISETP.NE.AND P0, PT, R6, 0x1, PT ;  /* 0x000000010600780c */ /* 0x000fe40003f05270 */
[----:B------:R-:W-:Y:S01]  /*42c0*/  ISETP.NE.AND P2, PT, R72, 0x1, PT ;  /* 0x000000014800780c */ /* 0x000fe20003f45270 */
[----:B---3--:R-:W-:Y:S01]  /*42d0*/  IMAD.HI.U32 R34, R19, R16, RZ ;  /* 0x0000001013227227 */ /* 0x008fe200078e00ff */
[----:B------:R-:W-:Y:S02]  /*42e0*/  SHF.R.U32.HI R35, RZ, R18, R35 ;  /* 0x00000012ff237219 */ /* 0x000fe40000011623 */
[----:B------:R-:W-:Y:S01]  /*42f0*/  ISETP.NE.AND P4, PT, R2, 0x1, PT ;  /* 0x000000010200780c */ /* 0x000fe20003f85270 */
[----:B------:R-:W-:Y:S01]  /*4300*/  IMAD.HI.U32 R36, R13, R16, RZ ;  /* 0x000000100d247227 */ /* 0x000fe200078e00ff */
[----:B------:R-:W-:Y:S02]  /*4310*/  SHF.R.U32.HI R34, RZ, R17, R34 ;  /* 0x00000011ff227219 */ /* 0x000fe40000011622 */
[----:B------:R-:W-:Y:S01]  /*4320*/  SEL R3, R22, R35, !P0 ;  /* 0x0000002316037207 */ /* 0x000fe20004000000 */
[C---:B------:R-:W-:Y:S01]  /*4330*/  IMAD.HI.U32 R35, R8.reuse, R7, RZ ;  /* 0x0000000708237227 */ /* 0x040fe200078e00ff */
[----:B------:R-:W-:Y:S02]  /*4340*/  SEL R11, R19, R34, !P4 ;  /* 0x00000022130b7207 */ /* 0x000fe40006000000 */
[----:B------:R-:W-:Y:S01]  /*4350*/  SHF.R.U32.HI R36, RZ, R17, R36 ;  /* 0x00000011ff247219 */ /* 0x000fe20000011624 */
[----:B------:R-:W-:Y:S01]  /*4360*/  IMAD.HI.U32 R38, R3, R4, RZ ;  /* 0x0000000403267227 */ /* 0x000fe200078e00ff */
[----:B------:R-:W-:Y:S03]  /*4370*/  SHF.R.U32.HI R35, RZ, R18, R35 ;  /* 0x00000012ff237219 */ /* 0x000fe60000011623 */
[----:B------:R-:W-:Y:S01]  /*4380*/  IMAD.HI.U32 R34, R11, R4, RZ ;  /* 0x000000040b227227 */ /* 0x000fe200078e00ff */
[----:B------:R-:W-:Y:S02]  /*4390*/  @P2 SHF.R.U32.HI R3, RZ, R5, R38 ;  /* 0x00000005ff032219 */ /* 0x000fe40000011626 */
[----:B------:R-:W-:Y:S02]  /*43a0*/  SEL R9, R8, R35, !P0 ;  /* 0x0000002308097207 */ /* 0x000fe40004000000 */
[----:B------:R-:W-:Y:S01]  /*43b0*/  @P2 SHF.R.U32.HI R11, RZ, R5, R34 ;  /* 0x00000005ff0b2219 */ /* 0x000fe20000011622 */
[C---:B------:R-:W-:Y:S01]  /*43c0*/  IMAD R10, R72.reuse, R3, RZ ;  /* 0x00000003480a7224 */ /* 0x040fe200078e02ff */
[----:B------:R-:W-:Y:S01]  /*43d0*/  SEL R3, R13, R36, !P4 ;  /* 0x000000240d037207 */ /* 0x000fe20006000000 */
[C---:B------:R-:W-:Y:S03]  /*43e0*/  IMAD.HI.U32 R14, R9.reuse, R4, RZ ;  /* 0x00000004090e7227 */ /* 0x040fe600078e00ff */
[----:B------:R-:W-:Y:S01]  /*43f0*/  ISETP.GE.AND P0, PT, R9, R10, PT ;  /* 0x0000000a0900720c */ /* 0x000fe20003f06270 */
[C---:B------:R-:W-:Y:S01]  /*4400*/  IMAD R12, R72.reuse, R11, RZ ;  /* 0x0000000b480c7224 */ /* 0x040fe200078e02ff */
[-C--:B------:R-:W-:Y:S04]  /*4410*/  SHF.R.U32.HI R14, RZ, R5.reuse, R14 ;  /* 0x00000005ff0e7219 */ /* 0x080fe8000001160e */
[----:B------:R-:W-:Y:S02]  /*4420*/  ISETP.GE.OR P0, PT, R3, R12, P0 ;  /* 0x0000000c0300720c */ /* 0x000fe40000706670 */
[----:B------:R-:W-:Y:S05]  /*4430*/  SEL R15, R9, R14, !P2 ;  /* 0x0000000e090f7207 */ /* 0x000fea0005000000 */
[----:B------:R-:W-:Y:S04]  /*4440*/  IMAD.MOV R14, RZ, RZ, -R15 ;  /* 0x000000ffff0e7224 */ /* 0x000fe800078e0a0f */
[----:B------:R-:W-:Y:S02]  /*4450*/  IMAD R14, R72, R14, R9 ;  /* 0x0000000e480e7224 */ /* 0x000fe400078e0209 */
[C---:B------:R-:W-:Y:S05]  /*4460*/  @!P0 IMAD.HI.U32 R10, R3.reuse, R4, RZ ;  /* 0x00000004030a8227 */ /* 0x040fea00078e00ff */
[----:B------:R-:W-:Y:S04]  /*4470*/  @!P0 SHF.R.U32.HI R10, RZ, R5, R10 ;  /* 0x00000005ff0a8219 */ /* 0x000fe8000001160a */
[----:B------:R-:W-:Y:S01]  /*4480*/  @!P0 SEL R0, R3, R10, !P2 ;  /* 0x0000000a03008207 */ /* 0x000fe20005000000 */
[----:B------:R-:W-:Y:S03]  /*4490*/  IMAD.MOV R10, RZ, RZ, -R3 ;  /* 0x000000ffff0a7224 */ /* 0x000fe600078e0a03 */
[----:B------:R-:W-:Y:S01]  /*44a0*/  @!P0 IADD3 R15, PT, PT, R15, -R0, RZ ;  /* 0x800000000f0f8210 */ /* 0x000fe20007ffe0ff */
[----:B------:R-:W-:Y:S01]  /*44b0*/  @!P0 IMAD R0, R11, R14, R0 ;  /* 0x0000000e0b008224 */ /* 0x000fe200078e0200 */
[----:B------:R-:W-:Y:S01]  /*44c0*/  IADD3 R11, PT, PT, -R9, RZ, RZ ;  /* 0x000000ff090b7210 */ /* 0x000fe20007ffe1ff */
[----:B------:R-:W-:Y:S02]  /*44d0*/  IMAD R13, R2, R10, R13 ;  /* 0x0000000a020d7224 */ /* 0x000fe400078e020d */
[----:B------:R-:W-:Y:S02]  /*44e0*/  @!P0 IMAD R9, R15, R72, R3 ;  /* 0x000000480f098224 */ /* 0x000fe400078e0203 */
[----:B------:R-:W-:Y:S02]  /*44f0*/  @!P0 IMAD.MOV.U32 R3, RZ, RZ, R0 ;  /* 0x000000ffff038224 */ /* 0x000fe400078e0000 */
[----:B------:R-:W-:Y:S02]  /*4500*/  IMAD R8, R6, R11, R8 ;  /* 0x0000000b06087224 */ /* 0x000fe400078e0208 */
[----:B------:R-:W-:Y:S02]  /*4510*/  IMAD R13, R3, R2, R13 ;  /* 0x00000002030d7224 */ /* 0x000fe400078e020d */
[----:B------:R-:W-:Y:S02]  /*4520*/  IMAD R8, R9, R6, R8 ;  /* 0x0000000609087224 */ /* 0x000fe400078e0208 */
.L_x_87:
[----:B------:R-:W-:Y:S05]  /*4530*/  BRA.U UP1, `(.L_x_88) ;  /* 0x0000000101107547 */ /* 0x000fea000b800000 */
[----:B------:R-:W-:Y:S04]  /*4540*/  MOV R0, UR7 ;  /* 0x0000000700007c02 */ /* 0x000fe80008000f00 */
[----:B------:R-:W-:Y:S04]  /*4550*/  SHF.L.U32 R3, R0, 0x1f, RZ ;  /* 0x0000001f00037819 */ /* 0x000fe800000006ff */
[----:B------:R-:W2:Y:S02]  /*4560*/  SYNCS.PHASECHK.TRANS64.TRYWAIT P0, [UR6+0x68], R3 ;  /* 0x00006803ff0075a7 */ /* 0x000ea40008001106 */
[----:B--2---:R-:W-:Y:S05]  /*4570*/  @!P0 BRA `(.L_x_89) ;  /* 0x0000004800bc8947 */ /* 0x004fea0003800000 */
.L_x_88:
[----:B------:R-:W-:Y:S02]  /*4580*/  R2UR UR19, R21 ;  /* 0x00000000151372ca */ /* 0x000fe400000e0000 */
[----:B------:R-:W-:Y:S02]  /*4590*/  R2UR UR18, R20 ;  /* 0x00000000141272ca */ /* 0x000fe400000e0000 */
[----:B------:R-:W-:Y:S02]  /*45a0*/  ISETP.NE.U32.AND P2, PT, RZ, UR4, PT ;  /* 0x00000004ff007c0c */ /* 0x000fe4000bf45070 */
[----:B------:R-:W-:Y:S02]  /*45b0*/  SHF.L.U32 R12, R31, 0x1f, RZ ;  /* 0x0000001f1f0c7819 */ /* 0x000fe400000006ff */
[----:B------:R-:W-:Y:S05]  /*45c0*/  ISETP.NE.AND.EX P2, PT, RZ, UR5, PT, P2 ;  /* 0x00000005ff007c0c */ /* 0x000fea000bf45320 */
[----:B------:R-:W-:Y:S02]  /*45d0*/  USHF.L.U32 UR19, UR19, 0x7, URZ ;  /* 0x0000000713137899 */ /* 0x000fe400080006ff */
[----:B------:R-:W-:Y:S01]  /*45e0*/  USHF.L.U32 UR18, UR18, 0x7, URZ ;  /* 0x0000000712127899 */ /* 0x000fe200080006ff */
[----:B------:R-:W-:Y:S11]  /*45f0*/  BRA.U !UP3, `(.L_x_90) ;  /* 0x000000010b347547 */ /* 0x000ff6000b800000 */
[----:B------:R-:W-:Y:S01]  /*4600*/  UPLOP3.LUT UP0, UPT, UPT, UPT, UP2, 0x80, 0x8 ;  /* 0x000000000008789c */ /* 0x000fe20003f0f020 */
[----:B--2---:R-:W-:Y:S02]  /*4610*/  HFMA2 R0, -RZ, RZ, 0, 5.9604644775390625e-08 ;  /* 0x00000001ff007431 */ /* 0x004fe400000001ff */
[----:B------:R-:W-:Y:S03]  /*4620*/  IMAD.MOV.U32 R171, RZ, RZ, 0x1 ;  /* 0x00000001ffab7424 */ /* 0x000fe600078e00ff */
[----:B------:R-:W-:Y:S05]  /*4630*/  PLOP3.LUT P0, PT, PT, PT, UP0, 0x80, 0x8 ;  /* 0x000000000008781c */ /* 0x000fea0003f0f008 */
[----:B------:R-:W2:Y:S01]  /*4640*/  @UP0 LDCU.64 UR10, c[0x0][0x888] ;  /* 0x00011100ff0a07ac */ /* 0x000ea20008000a00 */
[----:B------:R-:W-:Y:S07]  /*4650*/  @UP0 UIMAD UR8, UR36, UR4, URZ ;  /* 0x00000004240802a4 */ /* 0x000fee000f8e02ff */
[----:B------:R-:W-:Y:S01]  /*4660*/  @!P0 PRMT R171, R0, 0x7610, R171 ;  /* 0x0000761000ab8816 */ /* 0x000fe200000000ab */
[----:B--2---:R-:W-:Y:S03]  /*4670*/  @UP0 UIMAD.WIDE UR10, UR8, 0x4, UR10 ;  /* 0x00000004080a08a5 */ /* 0x004fe6000f8e020a */
[----:B------:R-:W2:Y:S03]  /*4680*/  @!UP0 LDCU UR8, c[0x0][0x880] ;  /* 0x00011000ff0887ac */ /* 0x000ea60008000800 */
[----:B------:R-:W-:Y:S01]  /*4690*/  IMAD.U32 R10, RZ, RZ, UR10 ;  /* 0x0000000aff0a7e24 */ /* 0x000fe2000f8e00ff */
[----:B------:R-:W-:Y:S05]  /*46a0*/  MOV R11, UR11 ;  /* 0x0000000b000b7c02 */ /* 0x000fea0008000f00 */
[----:B-----5:R4:W5:Y:S02]  /*46b0*/  @P0 LDG.E R81, desc[UR46][R10.64] ;  /* 0x0000002e0a510981 */ /* 0x020964000c1e1900 */
[----:B--2-4-:R-:W-:Y:S07]  /*46c0*/  @!P0 IMAD.U32 R81, RZ, RZ, UR8 ;  /* 0x00000008ff518e24 */ /* 0x014fee000f8e00ff */
.L_x_90:
[----:B-----5:R-:W-:Y:S01]  /*46d0*/  @!P2 FSETP.EQ.AND P0, PT, R81, RZ, PT ;  /* 0x000000ff5100a20b */ /* 0x020fe20003f02000 */
[----:B------:R-:W-:Y:S01]  /*46e0*/  @!UPT UIADD3 URZ, UPT, UPT, URZ, URZ, URZ ;  /* 0x000000fffffff290 */ /* 0x000fe2000fffe0ff */
[----:B------:R-:W-:Y:S11]  /*46f0*/  @!P2 BRA `(.L_x_91) ;  /* 0x000000000014a947 */ /* 0x000ff60003800000 */
[----:B------:R-:W-:Y:S02]  /*4700*/  LOP3.LUT P2, RZ, R171, 0xff, RZ, 0xc0, !PT ;  /* 0x000000ffabff7812 */ /* 0x000fe4000784c0ff */
[----:B------:R-:W-:Y:S04]  /*4710*/  PLOP3.LUT P0, PT, PT, PT, UP0, 0x80, 0x8 ;  /* 0x000000000008781c */ /* 0x000fe80003f0f008 */
[----:B------:R-:W-:Y:S07]  /*4720*/  PLOP3.LUT P0, PT, P0, PT, PT, 0x8, 0x80 ;  /* 0x000000000080781c */ /* 0x000fee000070e170 */
[----:B------:R-:W-:Y:S11]  /*4730*/  @P2 FSETP.EQ.AND P0, PT, R81, RZ, PT ;  /* 0x000000ff5100220b */ /* 0x000ff60003f02000 */
[----:B------:R-:W-:Y:S02]  /*4740*/  @!UPT UIADD3 URZ, UPT, UPT, URZ, URZ, URZ ;  /* 0x000000fffffff290 */ /* 0x000fe4000fffe0ff */
.L_x_91:
[----:B------:R-:W4:Y:S01]  /*4750*/  SYNCS.PHASECHK.TRANS64.TRYWAIT P2, [UR6+0x50], R12 ;  /* 0x0000500cff0075a7 */ /* 0x000f220008041106 */
[----:B------:R-:W-:Y:S04]  /*4760*/  ELECT P4, URZ, PT ;  /* 0x0000000000ff782f */ /* 0x000fe80003880000 */
[----:B------:R-:W-:Y:S11]  /*4770*/  PLOP3.LUT P4, PT, P0, P4, PT, 0xf2, 0x2f ;  /* 0x00000000002f781c */ /* 0x000ff60000789e72 */
[----:B------:R-:W-:Y:S02]  /*4780*/  @!UPT UIADD3 URZ, UPT, UPT, URZ, URZ, URZ ;  /* 0x000000fffffff290 */ /* 0x000fe4000fffe0ff */
[----:B-1----:R-:W-:Y:S05]  /*4790*/  @!P4 IADD3 R21, P0, PT, R32, 0x580, RZ ;  /* 0x000005802015c810 */ /* 0x002fea0007f1e0ff */
[----:B------:R-:W-:Y:S01]  /*47a0*/  @!P4 IMAD.X R20, RZ, RZ, R33, P0 ;  /* 0x000000ffff14c224 */ /* 0x000fe200000e0621 */
[----:B----4-:R-:W-:Y:S07]  /*47b0*/  @!P2 BRA `(.L_x_92) ;  /* 0x000000480044a947 */ /* 0x010fee0003800000 */
.L_x_157:
[----:B------:R-:W4:Y:S01]  /*47c0*/  LDC.64 R14, c[0x0][0xb10] ;  /* 0x0002c400ff0e7b82 */ /* 0x000f220000000a00 */
[----:B------:R-:W-:Y:S01]  /*47d0*/  @!P4 R2UR UR8, R20 ;  /* 0x000000001408c2ca */ /* 0x000fe200000e0000 */
[----:B------:R-:W-:Y:S01]  /*47e0*/  VOTEU.ALL UP1, P4 ;  /* 0x0000000000ff7886 */ /* 0x000fe20002020000 */
[----:B------:R-:W-:Y:S01]  /*47f0*/  @!P4 R2UR UR9, R21 ;  /* 0x000000001509c2ca */ /* 0x000fe200000e0000 */
[----:B------:R-:W-:Y:S01]  /*4800*/  UMOV UR10, 0x0 ;  /* 0x00000000000a7882 */ /* 0x000fe20000000000 */
[----:B------:R-:W-:Y:S03]  /*4810*/  UMOV UR11, 0x10000000 ;  /* 0x10000000000b7882 */ /* 0x000fe60000000000 */
[----:B------:R-:W5:Y:S01]  /*4820*/  LDC.64 R10, c[0x0][0xb18] ;  /* 0x0002c600ff0a7b82 */ /* 0x000f620000000a00 */
[----:B------:R-:W-:Y:S01]  /*4830*/  @!UP1 UIADD3 UR16, UPT, UPT, UR6, 0x200, URZ ;  /* 0x0000020006109890 */ /* 0x000fe2000fffe0ff */
[----:B------:R-:W-:Y:S01]  /*4840*/  @P3 SHF.R.U32.HI R28, RZ, 0x10, R25 ;  /* 0x00000010ff1c3819 */ /* 0x000fe20000011619 */
[----:B------:R-:W-:Y:S01]  /*4850*/  VOTEU.ALL UP1, P4 ;  /* 0x0000000000ff7886 */ /* 0x000fe20002020000 */
[----:B------:R-:W-:Y:S01]  /*4860*/  UMOV UR20, UR36 ;  /* 0x0000002400147c82 */ /* 0x000fe20008000000 */
[----:B------:R-:W-:Y:S03]  /*4870*/  VIADD R30, R30, 0x1 ;  /* 0x000000011e1e7836 */ /* 0x000fe60000000000 */
[----:B--2---:R-:W2:Y:S01]  /*4880*/  @!P1 LDC R0, c[0x0][0xb20] ;  /* 0x0002c800ff009b82 */ /* 0x004ea20000000800 */
[----:B------:R-:W-:Y:S01]  /*4890*/  IMAD.U32 R21, RZ, RZ, UR8 ;  /* 0x00000008ff157e24 */ /* 0x000fe2000f8e00ff */
[----:B------:R-:W-:Y:S06]  /*48a0*/  UPRMT UR8, UR37, 0x654, UR17 ;  /* 0x0000065425087896 */ /* 0x000fec0008000011 */
[----:B-1----:R-:W1:Y:S01]  /*48b0*/  @!P1 LDC R3, c[0x0][0xb0c] ;  /* 0x0002c300ff039b82 */ /* 0x002e620000000800 */
[----:B------:R-:W-:Y:S01]  /*48c0*/  IMAD.U32 R20, RZ, RZ, UR9 ;  /* 0x00000009ff147e24 */ /* 0x000fe2000f8e00ff */
[----:B------:R-:W-:Y:S04]  /*48d0*/  @!P4 R2UR UR15, R21 ;  /* 0x00000000150fc2ca */ /* 0x000fe800000e0000 */
[----:B------:R-:W-:Y:S01]  /*48e0*/  @!P4 R2UR UR14, R20 ;  /* 0x00000000140ec2ca */ /* 0x000fe200000e0000 */
[----:B------:R-:W-:Y:S11]  /*48f0*/  @!P4 IMAD.MOV.U32 R20, RZ, RZ, 0x2000 ;  /* 0x00002000ff14c424 */ /* 0x000ff600078e00ff */
[----:B------:R-:W-:Y:S01]  /*4900*/  @!UPT UIADD3 URZ, UPT, UPT, URZ, URZ, URZ ;  /* 0x000000fffffff290 */ /* 0x000fe2000fffe0ff */
[----:B------:R1:W-:Y:S01]  /*4910*/  @!UP1 UTMALDG.3D [UR16], [UR14], desc[UR10] ;  /* 0x00000a100e0095b4 */ /* 0x0003e20008011000 */
[----:B------:R1:W-:Y:S02]  /*4920*/  @!P4 SYNCS.ARRIVE.TRANS64.RED.A0TR RZ, [UR6+0x40], R20 ;  /* 0x00004014ffffc9a7 */ /* 0x0003e40008300406 */
[----:B-1----:R-:W-:Y:S01]  /*4930*/  @!P1 ISETP.NE.AND P2, PT, R3, 0x1, PT ;  /* 0x000000010300980c */ /* 0x002fe20003f45270 */
[C---:B----4-:R-:W-:Y:S01]  /*4940*/  @!P1 IMAD.HI.U32 R14, R13.reuse, R14, RZ ;  /* 0x0000000e0d0e9227 */ /* 0x050fe200078e00ff */
[----:B-----5:R-:W-:Y:S03]  /*4950*/  @!P1 ISETP.NE.AND P0, PT, R10, 0x1, PT ;  /* 0x000000010a00980c */ /* 0x020fe60003f05270 */
[C---:B------:R-:W-:Y:S01]  /*4960*/  @!P1 IMAD.HI.U32 R11, R8.reuse, R11, RZ ;  /* 0x0000000b080b9227 */ /* 0x040fe200078e00ff */
[----:B------:R-:W-:Y:S04]  /*4970*/  @!P1 SHF.R.U32.HI R14, RZ, R15, R14 ;  /* 0x0000000fff0e9219 */ /* 0x000fe8000001160e */
[----:B--2---:R-:W-:Y:S01]  /*4980*/  @!P1 SHF.R.U32.HI R9, RZ, R0, R11 ;  /* 0x00000000ff099219 */ /* 0x004fe2000001160b */
[----:B------:R-:W-:Y:S01]  /*4990*/  SYNCS.ARRIVE.TRANS64.RED.A1T0 RZ, [UR8], RZ ;  /* 0x000000ffffff79a7 */ /* 0x000fe20008100408 */
[----:B------:R-:W-:Y:S02]  /*49a0*/  @!P1 SEL R14, R13, R14, !P2 ;  /* 0x0000000e0d0e9207 */ /* 0x000fe40005000000 */
[----:B------:R-:W-:Y:S01]  /*49b0*/  @!P1 SEL R9, R8, R9, !P0 ;  /* 0x0000000908099207 */ /* 0x000fe20004000000 */
[----:B------:R-:W1:Y:S04]  /*49c0*/  SYNCS.PHASECHK.TRANS64.TRYWAIT P5, [UR6+0x58], R12 ;  /* 0x0000580cff0075a7 */ /* 0x000e6800080a1106 */
[----:B------:R-:W-:Y:S02]  /*49d0*/  @!P1 IMAD.IADD R0, R9, 0x1, -R14 ;  /* 0x0000000109009824 */ /* 0x000fe400078e0a0e */
[----:B------:R-:W-:Y:S02]  /*49e0*/  @!P1 IMAD.IADD R9, R14, 0x1, -R9 ;  /* 0x000000010e099824 */ /* 0x000fe400078e0a09 */
[----:B------:R-:W-:Y:S02]  /*49f0*/  @!P1 IMAD R13, R0, R3, R13 ;  /* 0x00000003000d9224 */ /* 0x000fe400078e020d */
[----:B------:R-:W-:Y:S01]  /*4a00*/  @!P1 IMAD R8, R9, R10, R8 ;  /* 0x0000000a09089224 */ /* 0x000fe200078e0208 */
[----:B-1----:R-:W-:Y:S06]  /*4a10*/  @!P5 BRA `(.L_x_93) ;  /* 0x0000004400c4d947 */ /* 0x002fec0003800000 */
.L_x_159:
[----:B-1----:R-:W-:Y:S01]  /*4a20*/  @!P4 IADD3 R3, P0, PT, R32, 0x580, RZ ;  /* 0x000005802003c810 */ /* 0x002fe20007f1e0ff */
[----:B------:R-:W-:Y:S01]  /*4a30*/  VOTEU.ALL UP1, P4 ;  /* 0x0000000000ff7886 */ /* 0x000fe20002020000 */
[----:B------:R-:W-:Y:S01]  /*4a40*/  UMOV UR20, 0x0 ;  /* 0x0000000000147882 */ /* 0x000fe20000000000 */
[----:B------:R-:W-:Y:S01]  /*4a50*/  UMOV UR21, 0x10000000 ;  /* 0x1000000000157882 */ /* 0x000fe20000000000 */
[----:B------:R-:W-:Y:S01]  /*4a60*/  @!P4 R2UR UR9, R3 ;  /* 0x000000000309c2ca */ /* 0x000fe200000e0000 */
[----:B------:R-:W-:Y:S01]  /*4a70*/  @!P4 IMAD.X R0, RZ, RZ, R33, P0 ;  /* 0x000000ffff00c224 */ /* 0x000fe200000e0621 */
[----:B------:R-:W-:Y:S01]  /*4a80*/  @!UP1 UIADD3 UR10, UPT, UPT, UR18, 0x40, URZ ;  /* 0x00000040120a9890 */ /* 0x000fe2000fffe0ff */
[----:B------:R-:W-:Y:S01]  /*4a90*/  ISETP.NE.AND P0, PT, R30, 0x2, PT ;  /* 0x000000021e00780c */ /* 0x000fe20003f05270 */
[----:B------:R-:W-:Y:S01]  /*4aa0*/  UMOV UR11, UR19 ;  /* 0x00000013000b7c82 */ /* 0x000fe20008000000 */
[----:B------:R-:W-:Y:S01]  /*4ab0*/  UMOV UR12, UR36 ;  /* 0x00000024000c7c82 */ /* 0x000fe20008000000 */
[----:B------:R-:W-:Y:S01]  /*4ac0*/  @!P4 R2UR UR8, R0 ;  /* 0x000000000008c2ca */ /* 0x000fe200000e0000 */
[----:B------:R-:W-:Y:S01]  /*4ad0*/  IMAD.IADD R20, R8, 0x1, R147 ;  /* 0x0000000108147824 */ /* 0x000fe200078e0293 */
[----:B------:R-:W-:Y:S01]  /*4ae0*/  @P3 R2UR UR36, R28 ;  /* 0x000000001c2432ca */ /* 0x000fe200000e0000 */
[----:B------:R-:W-:Y:S01]  /*4af0*/  IMAD.IADD R21, R13, 0x1, R170 ;  /* 0x000000010d157824 */ /* 0x000fe200078e02aa */
[----:B------:R-:W-:Y:S02]  /*4b00*/  SEL R0, RZ, 0x1, P0 ;  /* 0x00000001ff007807 */ /* 0x000fe40000000000 */
[----:B------:R-:W-:Y:S01]  /*4b10*/  LOP3.LUT R31, R31, 0x1, RZ, 0x3c, !PT ;  /* 0x000000011f1f7812 */ /* 0x000fe200078e3cff */
[----:B------:R-:W-:Y:S01]  /*4b20*/  IMAD.U32 R10, RZ, RZ, UR9 ;  /* 0x00000009ff0a7e24 */ /* 0x000fe2000f8e00ff */
[----:B------:R-:W-:Y:S01]  /*4b30*/  @!UP1 UIADD3 UR9, UPT, UPT, UR6, 0x48, URZ ;  /* 0x0000004806099890 */ /* 0x000fe2000fffe0ff */
[----:B------:R-:W-:Y:S02]  /*4b40*/  LOP3.LUT R29, R29, R0, RZ, 0x3c, !PT ;  /* 0x000000001d1d7212 */ /* 0x000fe400078e3cff */
[----:B------:R-:W-:Y:S02]  /*4b50*/  SEL R30, R30, RZ, P0 ;  /* 0x000000ff1e1e7207 */ /* 0x000fe40000000000 */
[----:B------:R-:W-:Y:S01]  /*4b60*/  IMAD.U32 R11, RZ, RZ, UR8 ;  /* 0x00000008ff0b7e24 */ /* 0x000fe2000f8e00ff */
[----:B------:R-:W-:Y:S01]  /*4b70*/  @!P4 R2UR UR14, R10 ;  /* 0x000000000a0ec2ca */ /* 0x000fe200000e0000 */
[----:B------:R-:W-:Y:S01]  /*4b80*/  @!UP1 UIADD3 UR8, UPT, UPT, UR6, 0x2200, URZ ;  /* 0x0000220006089890 */ /* 0x000fe2000fffe0ff */
[----:B------:R-:W-:Y:S02]  /*4b90*/  VOTEU.ALL UP1, P4 ;  /* 0x0000000000ff7886 */ /* 0x000fe40002020000 */
[----:B------:R-:W-:Y:S11]  /*4ba0*/  @!P4 R2UR UR15, R11 ;  /* 0x000000000b0fc2ca */ /* 0x000ff600000e0000 */
[----:B------:R-:W-:Y:S02]  /*4bb0*/  @!UPT UIADD3 URZ, UPT, UPT, URZ, URZ, URZ ;  /* 0x000000fffffff290 */ /* 0x000fe4000fffe0ff */
[----:B------:R2:W-:Y:S01]  /*4bc0*/  @!UP1 UTMALDG.3D [UR8], [UR14], desc[UR20] ;  /* 0x000014080e0095b4 */ /* 0x0005e20008011000 */
[----:B------:R2:W-:Y:S01]  /*4bd0*/  @!P4 SYNCS.ARRIVE.TRANS64.RED.A0TR RZ, [UR6+0x48], R23 ;  /* 0x00004817ffffc9a7 */ /* 0x0005e20008300406 */
[----:B------:R-:W-:Y:S01]  /*4be0*/  UPLOP3.LUT UP1, UPT, UPT, UPT, UPT, 0x80, 0x8 ;  /* 0x000000000008789c */ /* 0x000fe20003f2f070 */
[----:B------:R-:W-:Y:S01]  /*4bf0*/  SYNCS.ARRIVE.TRANS64.RED.A1T0 RZ, [UR13], RZ ;  /* 0x000000ffffff79a7 */ /* 0x000fe2000810040d */
[----:B------:R-:W-:Y:S09]  /*4c00*/  @P3 BRA `(.L_x_94) ;  /* 0xfffffff400503947 */ /* 0x000ff2000383ffff */
[----:B------:R-:W-:-:S04]  /*4c10*/  SHF.L.U32 R3, R31, 0x1f, RZ ;  /* 0x0000001f1f037819 */ /* 0x000fc800000006ff */
[----:B------:R-:W1:Y:S02]  /*4c20*/  SYNCS.PHASECHK.TRANS64.TRYWAIT P0, [UR6+0x50], R3 ;  /* 0x00005003ff0075a7 */ /* 0x000e640008001106 */
[----:B-1----:R-:W-:Y:S05]  /*4c30*/  @!P0 BRA `(.L_x_95) ;  /* 0x0000004400548947 */ /* 0x002fea0003800000 */
.L_x_161:
[----:B-1----:R-:W-:-:S07]  /*4c40*/  MOV R0, UR6 ;  /* 0x0000000600007c02 */ /* 0x002fce0008000f00 */
.L_x_96:
[----:B-1----:R-:W-:-:S04]  /*4c50*/  SHF.L.U32 R3, R31, 0x1f, RZ ;  /* 0x0000001f1f037819 */ /* 0x002fc800000006ff */
[----:B------:R1:W4:Y:S03]  /*4c60*/  SYNCS.PHASECHK.TRANS64.TRYWAIT P0, [R0+URZ+0x58], R3 ;  /* 0x00005803000075a7 */ /* 0x00032600080011ff */
[----:B----4-:R-:W-:Y:S05]  /*4c70*/  @!P0 NANOSLEEP.SYNCS 0x989680 ;  /* 0x009896800000895d */ /* 0x010fea0003900000 */
[----:B------:R-:W4:Y:S02]  /*4c80*/  @!P0 SYNCS.PHASECHK.TRANS64 P0, [R0+URZ+0x58], R3 ;  /* 0x00005803000085a7 */ /* 0x000f2400080010ff */
[----:B--2-4-:R-:W-:Y:S05]  /*4c90*/  @P0 EXIT ;  /* 0x000000000000094d */ /* 0x014fea0003800000 */
[----:B------:R-:W-:Y:S05]  /*4ca0*/  BRA `(.L_x_96) ;  /* 0xfffffffc00e87947 */ /* 0x000fea000383ffff */
.L_x_85:
[----:B------:R-:W-:-:S06]  /*4cb0*/  UISETP.GE.AND UP1, UPT, UR10, 0x4, UPT ;  /* 0x000000040a00788c */ /* 0x000fcc000bf26270 */
[----:B------:R-:W-:-:S13]  /*4cc0*/  PLOP3.LUT P0, PT, PT, PT, UP1, 0x80, 0x8 ;  /* 0x000000000008781c */ /* 0x000fda0003f0f018 */
[----:B------:R-:W-:Y:S05]  /*4cd0*/  @!P0 EXIT ;  /* 0x000000000000894d */ /* 0x000fea0003800000 */
[----:B------:R-:W-:Y:S01]  /*4ce0*/  BAR.SYNC.DEFER_BLOCKING 0x6, 0xa0 ;  /* 0x0182800000007b1d */ /* 0x000fe20000010000 */
[C---:B------:R-:W-:Y:S01]  /*4cf0*/  IMAD.SHL.U32 R3, R189.reuse, 0x40, RZ ;  /* 0x00000040bd037824 */ /* 0x040fe200078e00ff */
[C---:B------:R-:W-:Y:S01]  /*4d00*/  LOP3.LUT R193, R189.reuse, 0x60, RZ, 0xc0, !PT ;  /* 0x00000060bdc17812 */ /* 0x040fe200078ec0ff */
[C---:B------:R-:W-:Y:S01]  /*4d10*/  IMAD.SHL.U32 R172, R189.reuse, 0x8, RZ ;  /* 0x00000008bdac7824 */ /* 0x040fe200078e00ff */
[C---:B------:R-:W-:Y:S01]  /*4d20*/  LOP3.LUT R191, R189.reuse, 0x2, RZ, 0xc0, !PT ;  /* 0x00000002bdbf7812 */ /* 0x040fe200078ec0ff */
[----:B------:R-:W-:Y:S01]  /*4d30*/  IMAD.U32 R79, R189, 0x10000, RZ ;  /* 0x00010000bd4f7824 */ /* 0x000fe200078e00ff */
[----:B------:R-:W-:Y:S02]  /*4d40*/  UMOV UR49, 0x400 ;  /* 0x0000040000317882 */ /* 0x000fe40000000000 */
[----:B------:R-:W1:Y:S01]  /*4d50*/  LDC R177, c[0x0][0x370] ;  /* 0x0000dc00ffb17b82 */ /* 0x000e620000000800 */
[----:B------:R-:W-:Y:S01]  /*4d60*/  ULEA UR49, UR37, UR49, 0x18 ;  /* 0x0000003125317291 */ /* 0x000fe2000f8ec0ff */
[----:B------:R-:W-:Y:S01]  /*4d70*/  LOP3.LUT R5, R3, 0x180, RZ, 0xc0, !PT ;  /* 0x0000018003057812 */ /* 0x000fe200078ec0ff */
[----:B------:R-:W-:Y:S01]  /*4d80*/  HFMA2 R196, -RZ, RZ, 0, 0 ;  /* 0x00000000ffc47431 */ /* 0x000fe200000001ff */
[----:B------:R-:W-:Y:S01]  /*4d90*/  LOP3.LUT R79, R79, 0x600000, RZ, 0xc0, !PT ;  /* 0x006000004f4f7812 */ /* 0x000fe200078ec0ff */
[----:B------:R-:W-:Y:S01]  /*4da0*/  UIADD3 UR4, UPT, UPT, UR49, 0x4200, URZ ;  /* 0x0000420031047890 */ /* 0x000fe2000fffe0ff */
[----:B------:R-:W-:Y:S01]  /*4db0*/  LOP3.LUT R172, R5, 0x30, R172, 0xf8, !PT ;  /* 0x0000003005ac7812 */ /* 0x000fe200078ef8ac */
[----:B------:R-:W-:Y:S01]  /*4dc0*/  IMAD.MOV.U32 R76, RZ, RZ, RZ ;  /* 0x000000ffff4c7224 */ /* 0x000fe200078e00ff */
[----:B------:R-:W2:Y:S01]  /*4dd0*/  LDC R74, c[0x0][0xb0c] ;  /* 0x0002c300ff4a7b82 */ /* 0x000ea20000000800 */
[----:B------:R-:W-:-:S02]  /*4de0*/  LOP3.LUT R189, R189, 0x4, RZ, 0xc0, !PT ;  /* 0x00000004bdbd7812 */ /* 0x000fc400078ec0ff */
[----:B------:R-:W-:Y:S02]  /*4df0*/  CS2R R182, SRZ ;  /* 0x0000000000b67805 */ /* 0x000fe4000001ff00 */
[----:B------:R-:W-:Y:S02]  /*4e00*/  LOP3.LUT R172, R172, 0x1e40, R3, 0xf8, !PT ;  /* 0x00001e40acac7812 */ /* 0x000fe400078ef803 */
[----:B------:R-:W-:Y:S02]  /*4e10*/  CS2R R180, SRZ ;  /* 0x0000000000b47805 */ /* 0x000fe4000001ff00 */
[----:B------:R-:W-:Y:S01]  /*4e20*/  IADD3 R188, PT, PT, -R189, 0x2, RZ ;  /* 0x00000002bdbc7810 */ /* 0x000fe20007ffe1ff */
[----:B------:R-:W-:Y:S01]  /*4e30*/  IMAD.MOV R176, RZ, RZ, -R191 ;  /* 0x000000ffffb07224 */ /* 0x000fe200078e0abf */
[----:B------:R-:W-:Y:S01]  /*4e40*/  MOV R192, UR4 ;  /* 0x0000000400c07c02 */ /* 0x000fe20008000f00 */
[----:B------:R-:W3:Y:S01]  /*4e50*/  LDC R174, c[0x0][0xb20] ;  /* 0x0002c800ffae7b82 */ /* 0x000ee20000000800 */
[----:B------:R-:W4:Y:S01]  /*4e60*/  LDS R0, [UR49+0x120] ;  /* 0x00012031ff007984 */ /* 0x000f220008000800 */
[----:B------:R-:W-:Y:S01]  /*4e70*/  VIADD R190, R172, UR49 ;  /* 0x00000031acbe7c36 */ /* 0x000fe20008000000 */
[----:B------:R-:W1:Y:S01]  /*4e80*/  LDCU.64 UR52, c[0x0][0x348] ;  /* 0x00006900ff3477ac */ /* 0x000e620008000a00 */
[----:B------:R-:W-:-:S02]  /*4e90*/  IMAD.MOV R175, RZ, RZ, -R189 ;  /* 0x000000ffffaf7224 */ /* 0x000fc400078e0abd */
[----:B------:R-:W-:Y:S01]  /*4ea0*/  VIADD R190, R190, 0x200 ;  /* 0x00000200bebe7836 */ /* 0x000fe20000000000 */
[----:B------:R-:W1:Y:S01]  /*4eb0*/  LDCU.64 UR38, c[0x0][0x888] ;  /* 0x00011100ff2677ac */ /* 0x000e620008000a00 */
[----:B------:R-:W1:Y:S01]  /*4ec0*/  LDC R73, c[0x0][0xb30] ;  /* 0x0002cc00ff497b82 */ /* 0x000e620000000800 */
[----:B------:R-:W1:Y:S01]  /*4ed0*/  LDCU.64 UR44, c[0x0][0x890] ;  /* 0x00011200ff2c77ac */ /* 0x000e620008000a00 */
[----:B------:R-:W-:-:S06]  /*4ee0*/  UIADD3 UR48, UPT, UPT, UR49, 0x200, URZ ;  /* 0x0000020031307890 */ /* 0x000fcc000fffe0ff */
[----:B------:R-:W1:Y:S08]  /*4ef0*/  LDC.64 R168, c[0x0][0xb10] ;  /* 0x0002c400ffa87b82 */ /* 0x000e700000000a00 */
[----:B------:R-:W1:Y:S08]  /*4f00*/  LDC.64 R70, c[0x0][0xb18] ;  /* 0x0002c600ff467b82 */ /* 0x000e700000000a00 */
[----:B------:R-:W1:Y:S08]  /*4f10*/  LDC.64 R68, c[0x0][0xb28] ;  /* 0x0002ca00ff447b82 */ /* 0x000e700000000a00 */
[----:B------:R-:W1:Y:S01]  /*4f20*/  LDC.64 R166, c[0x0][0x8b0] ;  /* 0x00022c00ffa67b82 */ /* 0x000e620000000a00 */
[----:B----4-:R-:W-:-:S07]  /*4f30*/  IMAD.IADD R79, R0, 0x1, R79 ;  /* 0x00000001004f7824 */ /* 0x010fce00078e024f */
[----:B------:R-:W4:Y:S08]  /*4f40*/  LDC.64 R164, c[0x0][0x8a8] ;  /* 0x00022a00ffa47b82 */ /* 0x000f300000000a00 */
[----:B--23--:R-:W1:Y:S02]  /*4f50*/  LDC R178, c[0x0][0x374] ;  /* 0x0000dd00ffb27b82 */ /* 0x00ce640000000800 */
.L_x_123:
[----:B------:R-:W-:Y:S02]  /*4f60*/  LEA R0, R196, UR49, 0x3 ;  /* 0x00000031c4007c11 */ /* 0x000fe4000f8e18ff */
[----:B------:R-:W-:Y:S02]  /*4f70*/  SHF.L.U32 R3, R182, 0x1f, RZ ;  /* 0x0000001fb6037819 */ /* 0x000fe400000006ff */
[----:B-1----:R-:W-:Y:S02]  /*4f80*/  LEA R16, R196, UR49, 0x4 ;  /* 0x00000031c4107c11 */ /* 0x002fe4000f8e20ff */
[----:B------:R-:W2:Y:S02]  /*4f90*/  SYNCS.PHASECHK.TRANS64.TRYWAIT P0, [R0+URZ+0x70], R3 ;  /* 0x00007003000075a7 */ /* 0x000ea400080011ff */
[----:B--2---:R-:W-:Y:S05]  /*4fa0*/  @!P0 BRA `(.L_x_97) ;  /* 0x0000004000908947 */ /* 0x004fea0003800000 */
.L_x_162:
[----:B------:R-:W3:Y:S01]  /*4fb0*/  LDC.64 R12, c[0x0][0xb10] ;  /* 0x0002c400ff0c7b82 */ /* 0x000ee20000000a00 */
[----:B------:R-:W4:Y:S01]  /*4fc0*/  LDS.128 R16, [R16+0x100] ;  /* 0x0001000010107984 */ /* 0x000f220000000c00 */
[----:B-1----:R-:W-:Y:S01]  /*4fd0*/  ISETP.NE.AND P1, PT, R73, 0x1, PT ;  /* 0x000000014900780c */ /* 0x002fe20003f25270 */
[----:B--2---:R-:W-:Y:S01]  /*4fe0*/  VIADD R0, R0, 0x80 ;  /* 0x0000008000007836 */ /* 0x004fe20000000000 */
[----:B------:R-:W-:Y:S04]  /*4ff0*/  ISETP.GE.AND P0, PT, R72, 0x1, PT ;  /* 0x000000014800780c */ /* 0x000fe80003f06270 */
[----:B------:R-:W1:Y:S01]  /*5000*/  LDC.64 R10, c[0x0][0xb18] ;  /* 0x0002c600ff0a7b82 */ /* 0x000e620000000a00 */
[----:B------:R-:W-:Y:S01]  /*5010*/  PRMT R0, RZ, 0x654, R0 ;  /* 0x00000654ff007816 */ /* 0x000fe20000000000 */
[----:B------:R-:W-:Y:S01]  /*5020*/  @!PT LDS RZ, [RZ] ;  /* 0x00000000fffff984 */ /* 0x000fe20000000800 */
[----:B------:R-:W-:Y:S01]  /*5030*/  @!PT LDS RZ, [RZ] ;  /* 0x00000000fffff984 */ /* 0x000fe20000000800 */
[----:B------:R-:W-:Y:S01]  /*5040*/  @!PT LDS RZ, [RZ] ;  /* 0x00000000fffff984 */ /* 0x000fe20000000800 */
[----:B------:R-:W-:Y:S01]  /*5050*/  @!PT LDS RZ, [RZ] ;  /* 0x00000000fffff984 */ /* 0x000fe20000000800 */
[----:B------:R2:W-:Y:S06]  /*5060*/  MEMBAR.ALL.CTA ;  /* 0x0000000000007992 */ /* 0x0005ec0000008000 */
[----:B--2---:R-:W2:Y:S01]  /*5070*/  FENCE.VIEW.ASYNC.S ;  /* 0x00000000000073c6 */ /* 0x004ea20000000000 */
[----:B------:R-:W1:Y:S08]  /*5080*/  @!P1 LDC R14, c[0x0][0xb20] ;  /* 0x0002c800ff0e9b82 */ /* 0x000e700000000800 */
[----:B------:R-:W1:Y:S01]  /*5090*/  @!P1 LDC R9, c[0x0][0xb0c] ;  /* 0x0002c300ff099b82 */ /* 0x000e620000000800 */
[----:B--2---:R2:W-:Y:S01]  /*50a0*/  SYNCS.ARRIVE.TRANS64.RED.A1T0 RZ, [R0+URZ], RZ ;  /* 0x000000ff00ff79a7 */ /* 0x0045e200081004ff */
[----:B----4-:R-:W-:Y:S04]  /*50b0*/  LOP3.LUT P4, RZ, R18, 0x1, RZ, 0xc0, !PT ;  /* 0x0000000112ff7812 */ /* 0x010fe8000788c0ff */
[----:B------:R-:W-:Y:S09]  /*50c0*/  P2R R194, PR, RZ, 0x10 ;  /* 0x00000010ffc27803 */ /* 0x000ff20000000000 */
[----:B------:R-:W-:Y:S02]  /*50d0*/  @P4 MOV R77, R16 ;  /* 0x00000010004d4202 */ /* 0x000fe40000000f00 */
[----:B------:R-:W-:Y:S01]  /*50e0*/  @P4 LOP3.LUT R75, R17, 0xffff, RZ, 0xc0, !PT ;  /* 0x0000ffff114b4812 */ /* 0x000fe200078ec0ff */
[----:B--23--:R-:W-:Y:S06]  /*50f0*/  @!P0 BRA `(.L_x_98) ;  /* 0x0000000000a48947 */ /* 0x00cfec0003800000 */
[----:B------:R-:W-:Y:S01]  /*5100*/  IMAD.HI.U32 R23, R178, R71, RZ ;  /* 0x00000047b2177227 */ /* 0x000fe200078e00ff */
[----:B------:R-:W-:Y:S02]  /*5110*/  ISETP.NE.AND P0, PT, R70, 0x1, PT ;  /* 0x000000014600780c */ /* 0x000fe40003f05270 */
[----:B------:R-:W-:Y:S01]  /*5120*/  ISETP.NE.AND P2, PT, R72, 0x1, PT ;  /* 0x000000014800780c */ /* 0x000fe20003f45270 */
[----:B------:R-:W-:Y:S01]  /*5130*/  IMAD.HI.U32 R22, R177, R168, RZ ;  /* 0x000000a8b1167227 */ /* 0x000fe200078e00ff */
[----:B------:R-:W-:Y:S02]  /*5140*/  SHF.R.U32.HI R23, RZ, R174, R23 ;  /* 0x000000aeff177219 */ /* 0x000fe40000011617 */
[----:B------:R-:W-:Y:S01]  /*5150*/  ISETP.NE.AND P3, PT, R74, 0x1, PT ;  /* 0x000000014a00780c */ /* 0x000fe20003f65270 */
[----:B------:R-:W-:Y:S01]  /*5160*/  IMAD.HI.U32 R26, R77, R168, RZ ;  /* 0x000000a84d1a7227 */ /* 0x000fe200078e00ff */
[----:B------:R-:W-:Y:S02]  /*5170*/  SHF.R.U32.HI R22, RZ, R169, R22 ;  /* 0x000000a9ff167219 */ /* 0x000fe40000011616 */
[----:B------:R-:W-:Y:S01]  /*5180*/  SEL R3, R178, R23, !P0 ;  /* 0x00000017b2037207 */ /* 0x000fe20004000000 */
[----:B------:R-:W-:Y:S01]  /*5190*/  IMAD.HI.U32 R23, R75, R71, RZ ;  /* 0x000000474b177227 */ /* 0x000fe200078e00ff */
[----:B------:R-:W-:Y:S02]  /*51a0*/  SEL R7, R177, R22, !P3 ;  /* 0x00000016b1077207 */ /* 0x000fe40005800000 */
[----:B------:R-:W-:Y:S01]  /*51b0*/  SHF.R.U32.HI R26, RZ, R169, R26 ;  /* 0x000000a9ff1a7219 */ /* 0x000fe2000001161a */
[-C--:B------:R-:W-:Y:S04]  /*51c0*/  IMAD.HI.U32 R22, R3, R68.reuse, RZ ;  /* 0x0000004403167227 */ /* 0x080fe800078e00ff */
[----:B------:R-:W-:Y:S01]  /*51d0*/  IMAD.HI.U32 R24, R7, R68, RZ ;  /* 0x0000004407187227 */ /* 0x000fe200078e00ff */
[-C--:B------:R-:W-:Y:S02]  /*51e0*/  @P2 SHF.R.U32.HI R3, RZ, R69.reuse, R22 ;  /* 0x00000045ff032219 */ /* 0x080fe40000011616 */
[----:B------:R-:W-:Y:S02]  /*51f0*/  SHF.R.U32.HI R22, RZ, R174, R23 ;  /* 0x000000aeff167219 */ /* 0x000fe40000011617 */
[----:B------:R-:W-:Y:S01]  /*5200*/  @P2 SHF.R.U32.HI R7, RZ, R69, R24 ;  /* 0x00000045ff072219 */ /* 0x000fe20000011618 */
[C---:B------:R-:W-:Y:S01]  /*5210*/  IMAD R2, R72.reuse, R3, RZ ;  /* 0x0000000348027224 */ /* 0x040fe200078e02ff */
[----:B------:R-:W-:Y:S02]  /*5220*/  SEL R5, R75, R22, !P0 ;  /* 0x000000164b057207 */ /* 0x000fe40004000000 */
[----:B------:R-:W-:Y:S01]  /*5230*/  SEL R3, R77, R26, !P3 ;  /* 0x0000001a4d037207 */ /* 0x000fe20005800000 */
[----:B------:R-:W-:Y:S01]  /*5240*/  IMAD R4, R72, R7, RZ ;  /* 0x0000000748047224 */ /* 0x000fe200078e02ff */
[C---:B------:R-:W-:Y:S01]  /*5250*/  ISETP.GE.AND P0, PT, R5.reuse, R2, PT ;  /* 0x000000020500720c */ /* 0x040fe20003f06270 */
[----:B------:R-:W-:Y:S03]  /*5260*/  IMAD.HI.U32 R6, R5, R68, RZ ;  /* 0x0000004405067227 */ /* 0x000fe600078e00ff */
[----:B------:R-:W-:Y:S01]  /*5270*/  ISETP.GE.OR P0, PT, R3, R4, P0 ;  /* 0x000000040300720c */ /* 0x000fe20000706670 */
[----:B------:R-:W-:Y:S01]  /*5280*/  IMAD.MOV R4, RZ, RZ, -R3 ;  /* 0x000000ffff047224 */ /* 0x000fe200078e0a03 */
[-C--:B------:R-:W-:Y:S03]  /*5290*/  SHF.R.U32.HI R6, RZ, R69.reuse, R6 ;  /* 0x00000045ff067219 */ /* 0x080fe60000011606 */
[----:B------:R-:W-:Y:S01]  /*52a0*/  IMAD R77, R74, R4, R77 ;  /* 0x000000044a4d7224 */ /* 0x000fe200078e024d */
[----:B------:R-:W-:Y:S05]  /*52b0*/  SEL R15, R5, R6, !P2 ;  /* 0x00000006050f7207 */ /* 0x000fea0005000000 */
[----:B------:R-:W-:Y:S02]  /*52c0*/  IMAD.MOV R6, RZ, RZ, -R15 ;  /* 0x000000ffff067224 */ /* 0x000fe400078e0a0f */
[C---:B------:R-:W-:Y:S04]  /*52d0*/  @!P0 IMAD.HI.U32 R2, R3.reuse, R68, RZ ;  /* 0x0000004403028227 */ /* 0x040fe800078e00ff */
[----:B------:R-:W-:Y:S01]  /*52e0*/  IMAD R6, R72, R6, R5 ;  /* 0x0000000648067224 */ /* 0x000fe200078e0205 */
[----:B------:R-:W-:Y:S04]  /*52f0*/  @!P0 SHF.R.U32.HI R2, RZ, R69, R2 ;  /* 0x00000045ff028219 */ /* 0x000fe80000011602 */
[----:B------:R-:W-:Y:S02]  /*5300*/  @!P0 SEL R0, R3, R2, !P2 ;  /* 0x0000000203008207 */ /* 0x000fe40005000000 */
[----:B------:R-:W-:Y:S02]  /*5310*/  IADD3 R2, PT, PT, -R5, RZ, RZ ;  /* 0x000000ff05027210 */ /* 0x000fe40007ffe1ff */
[----:B------:R-:W-:Y:S01]  /*5320*/  @!P0 IADD3 R8, PT, PT, R15, -R0, RZ ;  /* 0x800000000f088210 */ /* 0x000fe20007ffe0ff */
[----:B------:R-:W-:Y:S02]  /*5330*/  @!P0 IMAD R0, R7, R6, R0 ;  /* 0x0000000607008224 */ /* 0x000fe400078e0200 */
[----:B------:R-:W-:Y:S02]  /*5340*/  IMAD R75, R70, R2, R75 ;  /* 0x00000002464b7224 */ /* 0x000fe400078e024b */
[----:B------:R-:W-:Y:S02]  /*5350*/  @!P0 IMAD R5, R8, R72, R3 ;  /* 0x0000004808058224 */ /* 0x000fe400078e0203 */
[----:B------:R-:W-:Y:S04]  /*5360*/  @!P0 IMAD.MOV.U32 R3, RZ, RZ, R0 ;  /* 0x000000ffff038224 */ /* 0x000fe800078e0000 */
[----:B------:R-:W-:Y:S02]  /*5370*/  IMAD R77, R3, R74, R77 ;  /* 0x0000004a034d7224 */ /* 0x000fe400078e024d */
[----:B------:R-:W-:Y:S07]  /*5380*/  IMAD R75, R5, R70, R75 ;  /* 0x00000046054b7224 */ /* 0x000fee00078e024b */
.L_x_98:
[----:B-1----:R-:W-:Y:S01]  /*5390*/  @!P1 ISETP.NE.AND P0, PT, R10, 0x1, PT ;  /* 0x000000010a00980c */ /* 0x002fe20003f05270 */
[----:B------:R-:W-:Y:S01]  /*53a0*/  @!P1 IMAD.HI.U32 R0, R77, R12, RZ ;  /* 0x0000000c4d009227 */ /* 0x000fe200078e00ff */
[----:B------:R-:W-:Y:S01]  /*53b0*/  @!P1 ISETP.NE.AND P2, PT, R9, 0x1, PT ;  /* 0x000000010900980c */ /* 0x000fe20003f45270 */
[----:B------:R-:W-:Y:S01]  /*53c0*/  ULOP3.LUT UP0, URZ, UR48, 0x1b0, URZ, 0xc0, !UPT ;  /* 0x000001b030ff7892 */ /* 0x000fe2000f80c0ff */
[----:B------:R-:W-:Y:S01]  /*53d0*/  R2UR UR42, R21 ;  /* 0x00000000152a72ca */ /* 0x000fe200000e0000 */
[----:B------:R-:W-:Y:S01]  /*53e0*/  @!P1 IMAD.HI.U32 R3, R75, R11, RZ ;  /* 0x0000000b4b039227 */ /* 0x000fe200078e00ff */
[----:B------:R-:W-:Y:S02]  /*53f0*/  @!P1 SHF.R.U32.HI R0, RZ, R13, R0 ;  /* 0x0000000dff009219 */ /* 0x000fe40000011600 */
[----:B------:R-:W-:Y:S01]  /*5400*/  R2UR UR41, R20 ;  /* 0x00000000142972ca */ /* 0x000fe200000e0000 */
[----:B------:R-:W-:Y:S01]  /*5410*/  VIADD R196, R196, 0x1 ;  /* 0x00000001c4c47836 */ /* 0x000fe20000000000 */
[----:B------:R-:W-:Y:S02]  /*5420*/  @!P1 SHF.R.U32.HI R2, RZ, R14, R3 ;  /* 0x0000000eff029219 */ /* 0x000fe40000011603 */
[----:B------:R-:W-:Y:S02]  /*5430*/  @!P1 SEL R3, R77, R0, !P2 ;  /* 0x000000004d039207 */ /* 0x000fe40005000000 */
[----:B------:R-:W-:Y:S02]  /*5440*/  @!P1 SEL R2, R75, R2, !P0 ;  /* 0x000000024b029207 */ /* 0x000fe40004000000 */
[----:B------:R-:W-:Y:S01]  /*5450*/  @P4 SHF.R.U32.HI R179, RZ, 0x10, R17 ;  /* 0x00000010ffb34819 */ /* 0x000fe20000011611 */
[----:B------:R-:W-:Y:S02]  /*5460*/  USHF.L.U32 UR42, UR42, 0x7, URZ ;  /* 0x000000072a2a7899 */ /* 0x000fe400080006ff */
[----:B------:R-:W-:Y:S02]  /*5470*/  @!P1 IMAD.IADD R0, R2, 0x1, -R3 ;  /* 0x0000000102009824 */ /* 0x000fe400078e0a03 */
[----:B------:R-:W-:Y:S01]  /*5480*/  @!P1 IMAD.IADD R2, R3, 0x1, -R2 ;  /* 0x0000000103029824 */ /* 0x000fe200078e0a02 */
[----:B------:R-:W-:Y:S01]  /*5490*/  USHF.L.U32 UR41, UR41, 0x7, URZ ;  /* 0x0000000729297899 */ /* 0x000fe200080006ff */
[----:B------:R-:W-:Y:S02]  /*54a0*/  @!P1 IMAD R77, R0, R9, R77 ;  /* 0x00000009004d9224 */ /* 0x000fe400078e024d */
[----:B------:R-:W-:Y:S01]  /*54b0*/  @!P1 IMAD R75, R2, R10, R75 ;  /* 0x0000000a024b9224 */ /* 0x000fe200078e024b */
[----:B------:R-:W-:Y:S08]  /*54c0*/  BRA.U !UP0, `(.L_x_99) ;  /* 0x0000000108407547 */ /* 0x000ff0000b800000 */
[----:B------:R-:W1:Y:S01]  /*54d0*/  LDCU.64 UR8, c[0x4][0x80] ;  /* 0x01001000ff0877ac */ /* 0x000e620008000a00 */
[----:B------:R-:W-:Y:S01]  /*54e0*/  MOV R3, 0x0 ;  /* 0x0000000000037802 */ /* 0x000fe20000000f00 */
[----:B------:R-:W-:Y:S02]  /*54f0*/  HFMA2 R12, -RZ, RZ, 0, 5.9604644775390625e-08 ;  /* 0x00000001ff0c7431 */ /* 0x000fe400000001ff */
[----:B------:R-:W-:Y:S02]  /*5500*/  IMAD.MOV.U32 R8, RZ, RZ, 0x70 ;  /* 0x00000070ff087424 */ /* 0x000fe400078e00ff */
[----:B------:R-:W-:Y:S01]  /*5510*/  IMAD.MOV.U32 R13, RZ, RZ, RZ ;  /* 0x000000ffff0d7224 */ /* 0x000fe200078e00ff */
[----:B------:R-:W2:Y:S01]  /*5520*/  LDCU.64 UR6, c[0x4][0x88] ;  /* 0x01001100ff0677ac */ /* 0x000ea20008000a00 */
[----:B------:R-:W3:Y:S01]  /*5530*/  LDC.64 R2, c[0x4][R3] ;  /* 0x0100000003027b82 */ /* 0x000ee20000000a00 */
[----:B------:R-:W4:Y:S01]  /*5540*/  LDCU.64 UR4, c[0x4][0x8] ;  /* 0x01000100ff0477ac */ /* 0x000f220008000a00 */
[----:B-1----:R-:W-:Y:S01]  /*5550*/  MOV R5, UR9 ;  /* 0x0000000900057c02 */ /* 0x002fe20008000f00 */
[----:B------:R-:W-:Y:S01]  /*5560*/  IMAD.U32 R4, RZ, RZ, UR8 ;  /* 0x00000008ff047e24 */ /* 0x000fe2000f8e00ff */
[----:B--2---:R-:W-:Y:S01]  /*5570*/  MOV R7, UR7 ;  /* 0x0000000700077c02 */ /* 0x004fe20008000f00 */
[----:B------:R-:W-:Y:S01]  /*5580*/  IMAD.U32 R6, RZ, RZ, UR6 ;  /* 0x00000006ff067e24 */ /* 0x000fe2000f8e00ff */
[----:B----4-:R-:W-:Y:S01]  /*5590*/  MOV R11, UR5 ;  /* 0x00000005000b7c02 */ /* 0x010fe20008000f00 */
[----:B------:R-:W-:Y:S02]  /*55a0*/  IMAD.U32 R10, RZ, RZ, UR4 ;  /* 0x00000004ff0a7e24 */ /* 0x000fe4000f8e00ff */
[----:B------:R-:W-:Y:S07]  /*55b0*/  LEPC R20, `(.L_x_99) ;  /* 0x000000001014794e */ /* 0x000fee0000000000 */
[----:B---3-5:R-:W-:Y:S05]  /*55c0*/  CALL.ABS.NOINC R2 ;  /* 0x0000000002007343 */ /* 0x028fea0003c00000 */
.L_x_99:
[----:B------:R-:W-:Y:S01]  /*55d0*/  LOP3.LUT P0, RZ, R192, 0x1b0, RZ, 0xc0, !PT ;  /* 0x000001b0c0ff7812 */ /* 0x000fe2000780c0ff */
[----:B------:R-:W-:Y:S11]  /*55e0*/  BSSY.RECONVERGENT B6, `(.L_x_100) ;  /* 0x0000013000067945 */ /* 0x000ff60003800200 */
[----:B------:R-:W-:Y:S01]  /*55f0*/  @!UPT UIADD3 URZ, UPT, UPT, URZ, URZ, URZ ;  /* 0x000000fffffff290 */ /* 0x000fe2000fffe0ff */
[----:B------:R-:W-:Y:S05]  /*5600*/  @!P0 BRA `(.L_x_101) ;  /* 0x0000000000408947 */ /* 0x000fea0003800000 */
        /* <DEDUP_REMOVED lines=16> */
.L_x_101:
[----:B------:R-:W-:Y:S05]  /*5710*/  BSYNC.RECONVERGENT B6 ;  /* 0x0000000000067941 */ /* 0x000fea0003800200 */
.L_x_100:
[----:B------:R-:W-:Y:S01]  /*5720*/  ISETP.NE.U32.AND P4, PT, R166, RZ, PT ;  /* 0x000000ffa600720c */ /* 0x000fe20003f85070 */
[----:B------:R-:W-:Y:S01]  /*5730*/  UISETP.NE.AND UP2, UPT, UR50, URZ, UPT ;  /* 0x000000ff3200728c */ /* 0x000fe2000bf45270 */
[----:B------:R-:W-:Y:S01]  /*5740*/  ISETP.NE.U32.AND P2, PT, RZ, UR38, PT ;  /* 0x00000026ff007c0c */ /* 0x000fe2000bf45070 */
[----:B------:R-:W-:Y:S01]  /*5750*/  UISETP.NE.U32.AND UP1, UPT, UR44, URZ, UPT ;  /* 0x000000ff2c00728c */ /* 0x000fe2000bf25070 */
[----:B------:R-:W-:Y:S01]  /*5760*/  ISETP.NE.AND.EX P4, PT, R167, RZ, PT, P4 ;  /* 0x000000ffa700720c */ /* 0x000fe20003f85340 */
[----:B------:R-:W-:Y:S01]  /*5770*/  UPLOP3.LUT UP0, UPT, UPT, UPT, UPT, 0x40, 0x4 ;  /* 0x000000000004789c */ /* 0x000fe20003f0e870 */
[----:B------:R-:W-:Y:S01]  /*5780*/  ISETP.NE.AND.EX P2, PT, RZ, UR39, PT, P2 ;  /* 0x00000027ff007c0c */ /* 0x000fe2000bf45320 */
[----:B------:R-:W-:Y:S01]  /*5790*/  UISETP.NE.AND.EX UP1, UPT, UR45, URZ, UPT, UP1 ;  /* 0x000000ff2d00728c */ /* 0x000fe2000bf25310 */
[----:B------:R-:W-:Y:S04]  /*57a0*/  PLOP3.LUT P1, PT, PT, PT, UP2, 0x80, 0x8 ;  /* 0x000000000008781c */ /* 0x000fe80003f2f028 */
[----:B------:R-:W-:Y:S06]  /*57b0*/  @UP2 UPLOP3.LUT UP0, UPT, UPT, UPT, UP1, 0x80, 0x8 ;  /* 0x000000000008289c */ /* 0x000fec0003f0f010 */
[----:B------:R-:W-:Y:S01]  /*57c0*/  PLOP3.LUT P0, PT, PT, PT, UP0, 0x80, 0x8 ;  /* 0x000000000008781c */ /* 0x000fe20003f0f008 */
[----:B------:R-:W-:Y:S01]  /*57d0*/  @!UPT UIADD3 URZ, UPT, UPT, URZ, URZ, URZ ;  /* 0x000000fffffff290 */ /* 0x000fe2000fffe0ff */
[----:B------:R-:W-:Y:S11]  /*57e0*/  BRA.U !UP1, `(.L_x_102) ;  /* 0x0000000109387547 */ /* 0x000ff6000b800000 */
[----:B------:R-:W-:Y:S01]  /*57f0*/  UISETP.NE.U32.AND UP0, UPT, UR38, URZ, UPT ;  /* 0x000000ff2600728c */ /* 0x000fe2000bf05070 */
[----:B------:R-:W-:Y:S02]  /*5800*/  HFMA2 R0, -RZ, RZ, 0, 5.9604644775390625e-08 ;  /* 0x00000001ff007431 */ /* 0x000fe400000001ff */
[----:B------:R-:W-:Y:S01]  /*5810*/  IMAD.MOV.U32 R171, RZ, RZ, 0x1 ;  /* 0x00000001ffab7424 */ /* 0x000fe200078e00ff */
[----:B------:R-:W-:Y:S06]  /*5820*/  UISETP.NE.AND.EX UP0, UPT, UR39, URZ, UPT, UP0 ;  /* 0x000000ff2700728c */ /* 0x000fec000bf05300 */
[----:B------:R-:W-:Y:S05]  /*5830*/  PLOP3.LUT P3, PT, PT, PT, UP0, 0x80, 0x8 ;  /* 0x000000000008781c */ /* 0x000fea0003f6f008 */
[----:B------:R-:W1:Y:S01]  /*5840*/  @UP0 LDCU.64 UR6, c[0x0][0x888] ;  /* 0x00011100ff0607ac */ /* 0x000e620008000a00 */
[----:B------:R-:W-:Y:S07]  /*5850*/  @UP0 UIMAD UR4, UR36, UR44, URZ ;  /* 0x0000002c240402a4 */ /* 0x000fee000f8e02ff */
[----:B------:R-:W-:Y:S01]  /*5860*/  @!P3 PRMT R171, R0, 0x7610, R171 ;  /* 0x0000761000abb816 */ /* 0x000fe200000000ab */
[----:B-1----:R-:W-:Y:S03]  /*5870*/  @UP0 UIMAD.WIDE UR6, UR4, 0x4, UR6 ;  /* 0x00000004040608a5 */ /* 0x002fe6000f8e0206 */
[----:B------:R-:W1:Y:S03]  /*5880*/  @!UP0 LDCU UR4, c[0x0][0x880] ;  /* 0x00011000ff0487ac */ /* 0x000e660008000800 */
[----:B------:R-:W-:Y:S01]  /*5890*/  IMAD.U32 R2, RZ, RZ, UR6 ;  /* 0x00000006ff027e24 */ /* 0x000fe2000f8e00ff */
[----:B------:R-:W-:Y:S05]  /*58a0*/  MOV R3, UR7 ;  /* 0x0000000700037c02 */ /* 0x000fea0008000f00 */
[----:B-----5:R2:W5:Y:S02]  /*58b0*/  @P3 LDG.E R81, desc[UR46][R2.64] ;  /* 0x0000002e02513981 */ /* 0x020564000c1e1900 */
[----:B-12---:R-:W-:Y:S02]  /*58c0*/  @!P3 IMAD.U32 R81, RZ, RZ, UR4 ;  /* 0x00000004ff51be24 */ /* 0x006fe4000f8e00ff */
.L_x_102:
[----:B------:R-:W-:Y:S05]  /*58d0*/  @!P4 BRA `(.L_x_103) ;  /* 0x000000000020c947 */ /* 0x000fea0003800000 */
[----:B------:R-:W-:Y:S04]  /*58e0*/  ISETP.NE.U32.AND P3, PT, R164, RZ, PT ;  /* 0x000000ffa400720c */ /* 0x000fe80003f65070 */
[----:B------:R-:W-:Y:S11]  /*58f0*/  ISETP.NE.AND.EX P3, PT, R165, RZ, PT, P3 ;  /* 0x000000ffa500720c */ /* 0x000ff60003f65330 */
[----:B------:R-:W-:Y:S02]  /*5900*/  @!UPT UIADD3 URZ, UPT, UPT, URZ, URZ, URZ ;  /* 0x000000fffffff290 */ /* 0x000fe4000fffe0ff */
[----:B------:R-:W1:Y:S01]  /*5910*/  @P3 LDC.64 R2, c[0x0][0x8a8] ;  /* 0x00022a00ff023b82 */ /* 0x000e620000000a00 */
[----:B------:R-:W-:Y:S04]  /*5920*/  @P3 IMAD R0, R166, UR36, RZ ;  /* 0x00000024a6003c24 */ /* 0x000fe8000f8e02ff */
[----:B-1----:R-:W-:Y:S05]  /*5930*/  @P3 IMAD.WIDE R2, R0, 0x4, R2 ;  /* 0x0000000400023825 */ /* 0x002fea00078e0202 */
[----:B-----5:R1:W5:Y:S02]  /*5940*/  @P3 LDG.E R78, desc[UR46][R2.64] ;  /* 0x0000002e024e3981 */ /* 0x020364000c1e1900 */
[----:B-1----:R-:W2:Y:S02]  /*5950*/  @!P3 LDC R78, c[0x0][0x8a0] ;  /* 0x00022800ff4ebb82 */ /* 0x002ea40000000800 */
.L_x_103:
[----:B-----5:R-:W-:Y:S01]  /*5960*/  FSETP.NEU.AND P4, PT, R81, RZ, PT ;  /* 0x000000ff5100720b */ /* 0x020fe20003f8d000 */
[----:B------:R-:W-:Y:S01]  /*5970*/  BSSY B1, `(.L_x_104) ;  /* 0x0000047000017945 */ /* 0x000fe20003800000 */
[----:B------:R-:W-:Y:S01]  /*5980*/  SEL R5, RZ, 0xffffffff, P2 ;  /* 0xffffffffff057807 */ /* 0x000fe20001000000 */
[----:B------:R-:W-:Y:S01]  /*5990*/  IMAD.MOV.U32 R208, RZ, RZ, 0x1 ;  /* 0x00000001ffd07424 */ /* 0x000fe200078e00ff */
[----:B------:R-:W-:Y:S01]  /*59a0*/  LOP3.LUT P3, RZ, R171, 0xff, RZ, 0xc0, !PT ;  /* 0x000000ffabff7812 */ /* 0x000fe2000786c0ff */
[C---:B------:R-:W-:Y:S01]  /*59b0*/  IMAD R80, R76.reuse, 0x80, R79 ;  /* 0x000000804c507824 */ /* 0x040fe200078e024f */
[----:B------:R-:W-:Y:S02]  /*59c0*/  @P1 SEL R0, RZ, 0xffffffff, P4 ;  /* 0xffffffffff001807 */ /* 0x000fe40002000000 */
[----:B------:R-:W-:Y:S02]  /*59d0*/  CS2R R162, SRZ ;  /* 0x0000000000a27805 */ /* 0x000fe4000001ff00 */
[----:B------:R-:W-:Y:S02]  /*59e0*/  LEA R3, R181, UR49, 0x3 ;  /* 0x00000031b5037c11 */ /* 0x000fe4000f8e18ff */
[----:B------:R-:W-:Y:S02]  /*59f0*/  CS2R R160, SRZ ;  /* 0x0000000000a07805 */ /* 0x000fe4000001ff00 */
[----:B------:R-:W-:Y:S02]  /*5a00*/  @P0 SEL R0, R5, R0, !P3 ;  /* 0x0000000005000207 */ /* 0x000fe40005800000 */
[----:B------:R-:W-:Y:S02]  /*5a10*/  CS2R R158, SRZ ;  /* 0x00000000009e7805 */ /* 0x000fe4000001ff00 */
[----:B------:R-:W-:Y:S02]  /*5a20*/  LEA R195, R76, UR49, 0x3 ;  /* 0x000000314cc37c11 */ /* 0x000fe4000f8e18ff */
[----:B------:R-:W-:Y:S02]  /*5a30*/  CS2R R156, SRZ ;  /* 0x00000000009c7805 */ /* 0x000fe4000001ff00 */
[----:B------:R-:W-:Y:S02]  /*5a40*/  @P1 LOP3.LUT R0, R0, 0x1, RZ, 0xc0, !PT ;  /* 0x0000000100001812 */ /* 0x000fe400078ec0ff */
[----:B------:R-:W-:Y:S02]  /*5a50*/  CS2R R154, SRZ ;  /* 0x00000000009a7805 */ /* 0x000fe4000001ff00 */
[----:B------:R-:W-:Y:S02]  /*5a60*/  SHF.L.U32 R2, R183, 0x1f, RZ ;  /* 0x0000001fb7027819 */ /* 0x000fe400000006ff */
[----:B------:R-:W-:Y:S02]  /*5a70*/  CS2R R152, SRZ ;  /* 0x0000000000987805 */ /* 0x000fe4000001ff00 */
[----:B------:R-:W-:Y:S02]  /*5a80*/  ISETP.NE.U32.OR P6, PT, R0, 0x1, !P1 ;  /* 0x000000010000780c */ /* 0x000fe40004fc5470 */
[----:B------:R-:W-:Y:S02]  /*5a90*/  CS2R R150, SRZ ;  /* 0x0000000000967805 */ /* 0x000fe4000001ff00 */
[----:B------:R-:W-:Y:S02]  /*5aa0*/  PLOP3.LUT P2, PT, PT, PT, UP1, 0x80, 0x8 ;  /* 0x000000000008781c */ /* 0x000fe40003f4f018 */
[----:B------:R-:W-:Y:S02]  /*5ab0*/  CS2R R148, SRZ ;  /* 0x0000000000947805 */ /* 0x000fe4000001ff00 */
[----:B------:R-:W-:Y:S02]  /*5ac0*/  SEL R0, RZ, 0xffffffff, P4 ;  /* 0xffffffffff007807 */ /* 0x000fe40002000000 */
[----:B------:R-:W-:Y:S03]  /*5ad0*/  P2R R184, PR, RZ, 0x40 ;  /* 0x00000040ffb87803 */ /* 0x000fe60000000000 */
[----:B------:R-:W-:Y:S04]  /*5ae0*/  @P6 SHF.L.U32 R4, R180, 0x1f, RZ ;  /* 0x0000001fb4046819 */ /* 0x000fe800000006ff */
[----:B------:R-:W-:Y:S01]  /*5af0*/  @P2 SEL R0, R5, R0, !P3 ;  /* 0x0000000005002207 */ /* 0x000fe20005800000 */
[----:B------:R-:W1:Y:S03]  /*5b00*/  @P6 SYNCS.PHASECHK.TRANS64.TRYWAIT P1, [R3+URZ+0x40], R4 ;  /* 0x00004004030065a7 */ /* 0x000e6600080211ff */
[----:B------:R-:W-:Y:S04]  /*5b10*/  LOP3.LUT R0, R0, 0x1, RZ, 0xc0, !PT ;  /* 0x0000000100007812 */ /* 0x000fe800078ec0ff */
[----:B------:R-:W-:Y:S04]  /*5b20*/  ISETP.NE.U32.AND P5, PT, R0, 0x1, PT ;  /* 0x000000010000780c */ /* 0x000fe80003fa5070 */
[----:B------:R-:W-:Y:S01]  /*5b30*/  P2R R209, PR, RZ, 0x20 ;  /* 0x00000020ffd17803 */ /* 0x000fe20000000000 */
[----:B------:R3:W4:Y:S01]  /*5b40*/  SYNCS.PHASECHK.TRANS64.TRYWAIT P0, [R195+URZ+0x90], R2 ;  /* 0x00009002c30075a7 */ /* 0x00072200080011ff */
[----:B-1----:R-:W-:Y:S01]  /*5b50*/  @P6 SEL R208, RZ, 0x1, !P1 ;  /* 0x00000001ffd06807 */ /* 0x002fe20004800000 */
[----:B---3--:R-:W-:Y:S06]  /*5b60*/  @!P6 BRA `(.L_x_105) ;  /* 0x00000000009ce947 */ /* 0x008fec0003800000 */
[----:B------:R-:W-:Y:S01]  /*5b70*/  @P5 IMAD R6, R181, 0x2000, R190 ;  /* 0x00002000b5065824 */ /* 0x000fe200078e02be */
[----:B------:R-:W-:Y:S01]  /*5b80*/  ISETP.NE.AND P1, PT, R208, RZ, PT ;  /* 0x000000ffd000720c */ /* 0x000fe20003f25270 */
[----:B------:R-:W-:Y:S01]  /*5b90*/  BSSY B0, `(.L_x_106) ;  /* 0x0000010000007945 */ /* 0x000fe20003800000 */
[----:B------:R-:W-:Y:S01]  /*5ba0*/  CS2R R150, SRZ ;  /* 0x0000000000967805 */ /* 0x000fe2000001ff00 */
[--C-:B------:R-:W-:Y:S01]  /*5bb0*/  @P5 IMAD R7, R191, -0x10, R6.reuse ;  /* 0xfffffff0bf075824 */ /* 0x100fe200078e0206 */
[----:B------:R-:W-:Y:S01]  /*5bc0*/  CS2R R148, SRZ ;  /* 0x0000000000947805 */ /* 0x000fe2000001ff00 */
[----:B------:R-:W-:Y:S01]  /*5bd0*/  @P5 IMAD R5, R189, -0x10, R6 ;  /* 0xfffffff0bd055824 */ /* 0x000fe200078e0206 */
[----:B------:R-:W-:Y:S01]  /*5be0*/  CS2R R158, SRZ ;  /* 0x00000000009e7805 */ /* 0x000fe2000001ff00 */
[----:B------:R-:W-:Y:S01]  /*5bf0*/  @P5 IMAD R4, R188, 0x10, R7 ;  /* 0x00000010bc045824 */ /* 0x000fe200078e0207 */
[----:B------:R-:W-:Y:S02]  /*5c00*/  CS2R R156, SRZ ;  /* 0x00000000009c7805 */ /* 0x000fe4000001ff00 */
[----:B------:R-:W-:Y:S02]  /*5c10*/  CS2R R154, SRZ ;  /* 0x00000000009a7805 */ /* 0x000fe4000001ff00 */
[----:B------:R-:W-:Y:S02]  /*5c20*/  CS2R R152, SRZ ;  /* 0x0000000000987805 */ /* 0x000fe4000001ff00 */
[----:B------:R-:W-:Y:S02]  /*5c30*/  CS2R R162, SRZ ;  /* 0x0000000000a27805 */ /* 0x000fe4000001ff00 */
[----:B------:R-:W-:Y:S01]  /*5c40*/  CS2R R160, SRZ ;  /* 0x0000000000a07805 */ /* 0x000fe2000001ff00 */
[----:B------:R-:W-:Y:S06]  /*5c50*/  @P1 BRA `(.L_x_107) ;  /* 0x00000000000c1947 */ /* 0x000fec0003800000 */
[----:B------:R-:W-:Y:S04]  /*5c60*/  SHF.L.U32 R0, R180, 0x1f, RZ ;  /* 0x0000001fb4007819 */ /* 0x000fe800000006ff */
[----:B------:R-:W1:Y:S02]  /*5c70*/  SYNCS.PHASECHK.TRANS64.TRYWAIT P1, [R3+URZ+0x40], R0 ;  /* 0x00004000030075a7 */ /* 0x000e6400080211ff */
[----:B-1----:R-:W-:Y:S05]  /*5c80*/  @!P1 BRA `(.L_x_108) ;  /* 0x00000034006c9947 */ /* 0x002fea0003800000 */
.L_x_107:
[----:B------:R-:W-:Y:S05]  /*5c90*/  BSYNC B0 ;  /* 0x0000000000007941 */ /* 0x000fea0003800000 */
.L_x_106:
[----:B------:R-:W-:Y:S01]  /*5ca0*/  ISETP.NE.AND P1, PT, R209, RZ, PT ;  /* 0x000000ffd100720c */ /* 0x000fe20003f25270 */
[----:B-1----:R-:W-:Y:S02]  /*5cb0*/  VIADD R3, R3, 0x50 ;  /* 0x0000005003037836 */ /* 0x002fe40000000000 */
[----:B------:R-:W-:Y:S02]  /*5cc0*/  IMAD.U32 R0, RZ, RZ, UR37 ;  /* 0x00000025ff007e24 */ /* 0x000fe4000f8e00ff */
[----:B------:R-:W-:Y:S03]  /*5cd0*/  VIADD R181, R181, 0x1 ;  /* 0x00000001b5b57836 */ /* 0x000fe60000000000 */
[----:B------:R-:W-:Y:S05]  /*5ce0*/  PRMT R0, R0, 0x654, R3 ;  /* 0x0000065400007816 */ /* 0x000fea0000000003 */
[----:B------:R1:W3:Y:S04]  /*5cf0*/  @P1 LDS.128 R148, [R6] ;  /* 0x0000000006941984 */ /* 0x0002e80000000c00 */
[----:B------:R1:W1:Y:S04]  /*5d00*/  @P1 LDS.128 R156, [R5+0x20] ;  /* 0x00002000059c1984 */ /* 0x0002680000000c00 */
[----:B------:R1:W1:Y:S04]  /*5d10*/  @P1 LDS.128 R152, [R7+0x10] ;  /* 0x0000100007981984 */ /* 0x0002680000000c00 */
[----:B------:R1:W1:Y:S01]  /*5d20*/  @P1 LDS.128 R160, [R4+0x10] ;  /* 0x0000100004a01984 */ /* 0x0002620000000c00 */
[C---:B------:R-:W-:Y:S01]  /*5d30*/  ISETP.NE.AND P1, PT, R181.reuse, 0x2, PT ;  /* 0x00000002b500780c */ /* 0x040fe20003f25270 */
[----:B------:R-:W-:Y:S01]  /*5d40*/  @!PT LDS RZ, [RZ] ;  /* 0x00000000fffff984 */ /* 0x000fe20000000800 */
[----:B------:R-:W-:Y:S01]  /*5d50*/  @!PT LDS RZ, [RZ] ;  /* 0x00000000fffff984 */ /* 0x000fe20000000800 */
[----:B------:R-:W-:Y:S01]  /*5d60*/  @!PT LDS RZ, [RZ] ;  /* 0x00000000fffff984 */ /* 0x000fe20000000800 */
[----:B------:R-:W-:Y:S01]  /*5d70*/  @!PT LDS RZ, [RZ] ;  /* 0x00000000fffff984 */ /* 0x000fe20000000800 */
[----:B------:R5:W-:Y:S06]  /*5d80*/  MEMBAR.ALL.CTA ;  /* 0x0000000000007992 */ /* 0x000bec0000008000 */
[----:B-----5:R-:W5:Y:S01]  /*5d90*/  FENCE.VIEW.ASYNC.S ;  /* 0x00000000000073c6 */ /* 0x020f620000000000 */
[----:B------:R-:W-:Y:S02]  /*5da0*/  SEL R3, RZ, 0x1, P1 ;  /* 0x00000001ff037807 */ /* 0x000fe40000800000 */
[----:B------:R-:W-:Y:S02]  /*5db0*/  SEL R181, R181, RZ, P1 ;  /* 0x000000ffb5b57207 */ /* 0x000fe40000800000 */
[----:B------:R-:W-:Y:S01]  /*5dc0*/  LOP3.LUT R180, R180, R3, RZ, 0x3c, !PT ;  /* 0x00000003b4b47212 */ /* 0x000fe200078e3cff */
[----:B-----5:R1:W-:Y:S06]  /*5dd0*/  SYNCS.ARRIVE.TRANS64.RED.A1T0 RZ, [R0+URZ], RZ ;  /* 0x000000ff00ff79a7 */ /* 0x0203ec00081004ff */
.L_x_105:
[----:B------:R-:W-:Y:S05]  /*5de0*/  BSYNC B1 ;  /* 0x0000000000017941 */ /* 0x000fea0003800000 */
.L_x_104:
[----:B-1----:R-:W-:Y:S04]  /*5df0*/  SHF.R.U32.HI R0, RZ, 0x15, R80 ;  /* 0x00000015ff007819 */ /* 0x002fe80000011650 */
[----:B------:R-:W-:Y:S01]  /*5e00*/  LOP3.LUT P1, RZ, R0, 0x3, R173, 0x48, !PT ;  /* 0x0000000300ff7812 */ /* 0x000fe200078248ad */
[----:B------:R-:W-:Y:S01]  /*5e10*/  @!UPT UIADD3 URZ, UPT, UPT, URZ, URZ, URZ ;  /* 0x000000fffffff290 */ /* 0x000fe2000fffe0ff */
[----:B----4-:R-:W-:Y:S11]  /*5e20*/  @P0 BRA `(.L_x_109) ;  /* 0x0000000000080947 */ /* 0x010ff60003800000 */
[----:B------:R-:W1:Y:S02]  /*5e30*/  SYNCS.PHASECHK.TRANS64.TRYWAIT P0, [R195+URZ+0x90], R2 ;  /* 0x00009002c30075a7 */ /* 0x000e6400080011ff */
[----:B-1----:R-:W-:Y:S05]  /*5e40*/  @!P0 BRA `(.L_x_110) ;  /* 0x0000003400108947 */ /* 0x002fea0003800000 */
.L_x_109:
[----:B------:R-:W-:Y:S04]  /*5e50*/  BSSY.RECONVERGENT B6, `(.L_x_111) ;  /* 0x0000012000067945 */ /* 0x000fe80003800200 */
[----:B------:R-:W-:Y:S05]  /*5e60*/  @!P1 BRA `(.L_x_112) ;  /* 0x0000000000409947 */ /* 0x000fea0003800000 */
[----:B------:R-:W4:Y:S01]  /*5e70*/  LDCU.64 UR8, c[0x4][0x70] ;  /* 0x01000e00ff0877ac */ /* 0x000f220008000a00 */
[----:B------:R-:W-:Y:S01]  /*5e80*/  MOV R3, 0x0 ;  /* 0x0000000000037802 */ /* 0x000fe20000000f00 */
[----:B------:R-:W-:Y:S02]  /*5e90*/  HFMA2 R12, -RZ, RZ, 0, 5.9604644775390625e-08 ;  /* 0x00000001ff0c7431 */ /* 0x000fe400000001ff */
[----:B------:R-:W-:Y:S02]  /*5ea0*/  IMAD.MOV.U32 R8, RZ, RZ, 0x192 ;  /* 0x00000192ff087424 */ /* 0x000fe400078e00ff */
[----:B------:R-:W-:Y:S01]  /*5eb0*/  IMAD.MOV.U32 R13, RZ, RZ, RZ ;  /* 0x000000ffff0d7224 */ /* 0x000fe200078e00ff */
[----:B------:R-:W5:Y:S01]  /*5ec0*/  LDCU.64 UR6, c[0x4][0x78] ;  /* 0x01000f00ff0677ac */ /* 0x000f620008000a00 */
[----:B-1----:R-:W1:Y:S01]  /*5ed0*/  LDC.64 R2, c[0x4][R3] ;  /* 0x0100000003027b82 */ /* 0x002e620000000a00 */
[----:B------:R-:W2:Y:S01]  /*5ee0*/  LDCU.64 UR4, c[0x4][0x10] ;  /* 0x01000200ff0477ac */ /* 0x000ea20008000a00 */
[----:B----4-:R-:W-:Y:S01]  /*5ef0*/  MOV R5, UR9 ;  /* 0x0000000900057c02 */ /* 0x010fe20008000f00 */
[----:B------:R-:W-:Y:S01]  /*5f00*/  IMAD.U32 R4, RZ, RZ, UR8 ;  /* 0x00000008ff047e24 */ /* 0x000fe2000f8e00ff */
[----:B-----5:R-:W-:Y:S01]  /*5f10*/  MOV R7, UR7 ;  /* 0x0000000700077c02 */ /* 0x020fe20008000f00 */
[----:B------:R-:W-:Y:S01]  /*5f20*/  IMAD.U32 R6, RZ, RZ, UR6 ;  /* 0x00000006ff067e24 */ /* 0x000fe2000f8e00ff */
[----:B--2---:R-:W-:Y:S01]  /*5f30*/  MOV R11, UR5 ;  /* 0x00000005000b7c02 */ /* 0x004fe20008000f00 */
[----:B------:R-:W-:Y:S02]  /*5f40*/  IMAD.U32 R10, RZ, RZ, UR4 ;  /* 0x00000004ff0a7e24 */ /* 0x000fe4000f8e00ff */
[----:B------:R-:W-:Y:S07]  /*5f50*/  LEPC R20, `(.L_x_112) ;  /* 0x000000001014794e */ /* 0x000fee0000000000 */
[----:B-1-3--:R-:W-:Y:S05]  /*5f60*/  CALL.ABS.NOINC R2 ;  /* 0x0000000002007343 */ /* 0x00afea0003c00000 */
.L_x_112:
[----:B------:R-:W-:Y:S05]  /*5f70*/  BSYNC.RECONVERGENT B6 ;  /* 0x0000000000067941 */ /* 0x000fea0003800200 */
.L_x_111:
[-C--:B---3--:R-:W-:Y:S01]  /*5f80*/  F2FP.F16.E4M3.UNPACK_B R83, R148.reuse ;  /* 0x00000094ff53723e */ /* 0x088fe200020006ff */
[----:B------:R-:W-:Y:S05]  /*5f90*/  WARPSYNC.ALL ;  /* 0x0000000000007948 */ /* 0x000fea0003800000 */
[----:B------:R-:W-:Y:S01]  /*5fa0*/  R2UR UR4, R80 ;  /* 0x00000000500472ca */ /* 0x000fe200000e0000 */
[--C-:B------:R-:W-:Y:S01]  /*5fb0*/  HADD2.F32 R82, -RZ, R83.reuse.H0_H0 ;  /* 0x20000053ff527230 */ /* 0x100fe20000004100 */
[----:B------:R-:W-:Y:S01]  /*5fc0*/  F2FP.F16.E4M3.UNPACK_B R85, R148.H1 ;  /* 0x00000094ff55723e */ /* 0x000fe200030006ff */
[----:B------:R-:W-:Y:S01]  /*5fd0*/  HADD2.F32 R83, -RZ, R83.H1_H1 ;  /* 0x30000053ff537230 */ /* 0x000fe20000004100 */
[-C--:B------:R-:W-:Y:S01]  /*5fe0*/  F2FP.F16.E4M3.UNPACK_B R87, R149.reuse ;  /* 0x00000095ff57723e */ /* 0x080fe200020006ff */
[----:B------:R-:W-:Y:S01]  /*5ff0*/  BSSY.RECONVERGENT B0, `(.L_x_113) ;  /* 0x000011d000007945 */ /* 0x000fe20003800200 */
[----:B------:R-:W-:Y:S01]  /*6000*/  F2FP.F16.E4M3.UNPACK_B R89, R149.H1 ;  /* 0x00000095ff59723e */ /* 0x000fe200030006ff */
[----:B------:R-:W-:Y:S01]  /*6010*/  HADD2.F32 R84, -RZ, R85.H0_H0 ;  /* 0x20000055ff547230 */ /* 0x000fe20000004100 */
[-C--:B------:R-:W-:Y:S01]  /*6020*/  F2FP.F16.E4M3.UNPACK_B R91, R150.reuse ;  /* 0x00000096ff5b723e */ /* 0x080fe200020006ff */
[----:B------:R-:W-:Y:S01]  /*6030*/  HADD2.F32 R88, -RZ, R87.H1_H1 ;  /* 0x30000057ff587230 */ /* 0x000fe20000004100 */
[----:B------:R-:W-:Y:S01]  /*6040*/  F2FP.F16.E4M3.UNPACK_B R93, R150.H1 ;  /* 0x00000096ff5d723e */ /* 0x000fe200030006ff */
[----:B------:R-:W-:Y:S01]  /*6050*/  HADD2.F32 R86, -RZ, R85.H1_H1 ;  /* 0x30000055ff567230 */ /* 0x000fe20000004100 */
[-C--:B------:R-:W-:Y:S01]  /*6060*/  F2FP.F16.E4M3.UNPACK_B R95, R151.reuse ;  /* 0x00000097ff5f723e */ /* 0x080fe200020006ff */
[----:B------:R-:W2:Y:S01]  /*6070*/  LDTM.x64 R4, tmem[UR4] ;  /* 0x00000004000479ee */ /* 0x000ea20008340000 */
[----:B------:R-:W-:Y:S01]  /*6080*/  F2FP.F16.E4M3.UNPACK_B R97, R151.H1 ;  /* 0x00000097ff61723e */ /* 0x000fe200030006ff */
[----:B------:R-:W-:Y:S01]  /*6090*/  HADD2.F32 R85, -RZ, R87.H0_H0 ;  /* 0x20000057ff557230 */ /* 0x000fe20000004100 */
[-C--:B------:R-:W-:Y:S01]  /*60a0*/  F2FP.F16.E4M3.UNPACK_B R99, R152.reuse ;  /* 0x00000098ff63723e */ /* 0x080fe200020006ff */
[----:B------:R-:W-:Y:S01]  /*60b0*/  HADD2.F32 R87, -RZ, R89.H0_H0 ;  /* 0x20000059ff577230 */ /* 0x000fe20000004100 */
[----:B------:R-:W-:Y:S01]  /*60c0*/  F2FP.F16.E4M3.UNPACK_B R101, R152.H1 ;  /* 0x00000098ff65723e */ /* 0x000fe200030006ff */
[----:B------:R-:W-:Y:S01]  /*60d0*/  HADD2.F32 R92, -RZ, R91.H1_H1 ;  /* 0x3000005bff5c7230 */ /* 0x000fe20000004100 */
[----:B------:R-:W-:Y:S01]  /*60e0*/  ISETP.NE.AND P6, PT, R184, RZ, PT ;  /* 0x000000ffb800720c */ /* 0x000fe20003fc5270 */
[----:B------:R-:W-:Y:S01]  /*60f0*/  HADD2.F32 R96, -RZ, R95.H1_H1 ;  /* 0x3000005fff607230 */ /* 0x000fe20000004100 */
[----:B------:R-:W-:Y:S01]  /*6100*/  SHF.L.U32 R211, R176, 0x4, RZ ;  /* 0x00000004b0d37819 */ /* 0x000fe200000006ff */
[----:B------:R-:W-:Y:S01]  /*6110*/  HADD2.F32 R100, -RZ, R99.H1_H1 ;  /* 0x30000063ff647230 */ /* 0x000fe20000004100 */
[----:B------:R-:W-:Y:S01]  /*6120*/  SHF.L.U32 R217, R175, 0x4, RZ ;  /* 0x00000004afd97819 */ /* 0x000fe200000006ff */
[----:B------:R-:W-:Y:S01]  /*6130*/  HADD2.F32 R90, -RZ, R89.H1_H1 ;  /* 0x30000059ff5a7230 */ /* 0x000fe20000004100 */
[C---:B------:R-:W-:Y:S01]  /*6140*/  IADD3 R197, PT, PT, R190.reuse, R211, RZ ;  /* 0x000000d3bec57210 */ /* 0x040fe20007ffe0ff */
[----:B------:R-:W-:Y:S01]  /*6150*/  HADD2.F32 R89, -RZ, R91.H0_H0 ;  /* 0x2000005bff597230 */ /* 0x000fe20000004100 */
[----:B------:R-:W-:Y:S01]  /*6160*/  IADD3 R199, PT, PT, R190, R217, RZ ;  /* 0x000000d9bec77210 */ /* 0x000fe20007ffe0ff */
[--C-:B------:R-:W-:Y:S01]  /*6170*/  HADD2.F32 R91, -RZ, R93.reuse.H0_H0 ;  /* 0x2000005dff5b7230 */ /* 0x100fe20000004100 */
[----:B------:R-:W-:Y:S01]  /*6180*/  SHF.L.U32 R210, R188, 0x4, RZ ;  /* 0x00000004bcd27819 */ /* 0x000fe200000006ff */
[----:B------:R-:W-:Y:S01]  /*6190*/  HADD2.F32 R94, -RZ, R93.H1_H1 ;  /* 0x3000005dff5e7230 */ /* 0x000fe20000004100 */
[----:B------:R-:W-:Y:S01]  /*61a0*/  F2FP.F16.E4M3.UNPACK_B R103, R153 ;  /* 0x00000099ff67723e */ /* 0x000fe200020006ff */
[----:B------:R-:W-:Y:S01]  /*61b0*/  HADD2.F32 R93, -RZ, R95.H0_H0 ;  /* 0x2000005fff5d7230 */ /* 0x000fe20000004100 */
[----:B------:R-:W-:Y:S01]  /*61c0*/  IADD3 R198, PT, PT, R210, R197, RZ ;  /* 0x000000c5d2c67210 */ /* 0x000fe20007ffe0ff */
[----:B------:R-:W-:Y:S01]  /*61d0*/  HADD2.F32 R95, -RZ, R97.H0_H0 ;  /* 0x20000061ff5f7230 */ /* 0x000fe20000004100 */
[----:B------:R-:W-:Y:S01]  /*61e0*/  F2FP.F16.E4M3.UNPACK_B R105, R153.H1 ;  /* 0x00000099ff69723e */ /* 0x000fe200030006ff */
[C---:B--2---:R-:W-:Y:S01]  /*61f0*/  FMUL R0, R78.reuse, R4 ;  /* 0x000000044e007220 */ /* 0x044fe20000400000 */
[C---:B-1----:R-:W-:Y:S01]  /*6200*/  FMUL R2, R78.reuse, R5 ;  /* 0x000000054e027220 */ /* 0x042fe20000400000 */
[C---:B------:R-:W-:Y:S01]  /*6210*/  FMUL R4, R78.reuse, R8 ;  /* 0x000000084e047220 */ /* 0x040fe20000400000 */
[C---:B------:R-:W-:Y:S01]  /*6220*/  FMUL R5, R78.reuse, R9 ;  /* 0x000000094e057220 */ /* 0x040fe20000400000 */
[C---:B------:R-:W-:Y:S01]  /*6230*/  FFMA R0, R81.reuse, R82, R0 ;  /* 0x0000005251007223 */ /* 0x040fe20000000000 */
[C---:B------:R-:W-:Y:S01]  /*6240*/  FFMA R2, R81.reuse, R83, R2 ;  /* 0x0000005351027223 */ /* 0x040fe20000000002 */
[C---:B------:R-:W-:Y:S01]  /*6250*/  FMUL R8, R78.reuse, R12 ;  /* 0x0000000c4e087220 */ /* 0x040fe20000400000 */
[C---:B------:R-:W-:Y:S01]  /*6260*/  FMUL R9, R78.reuse, R13 ;  /* 0x0000000d4e097220 */ /* 0x040fe20000400000 */
[C---:B------:R-:W-:Y:S01]  /*6270*/  FMUL R12, R78.reuse, R16 ;  /* 0x000000104e0c7220 */ /* 0x040fe20000400000 */
[C---:B------:R-:W-:Y:S01]  /*6280*/  FMUL R13, R78.reuse, R17 ;  /* 0x000000114e0d7220 */ /* 0x040fe20000400000 */
[C---:B------:R-:W-:Y:S01]  /*6290*/  FMUL R16, R78.reuse, R20 ;  /* 0x000000144e107220 */ /* 0x040fe20000400000 */
[C---:B------:R-:W-:Y:S01]  /*62a0*/  FMUL R17, R78.reuse, R21 ;  /* 0x000000154e117220 */ /* 0x040fe20000400000 */
[----:B------:R-:W-:Y:S02]  /*62b0*/  HADD2.F32 R104, -RZ, R103.H1_H1 ;  /* 0x30000067ff687230 */ /* 0x000fe40000004100 */
[C---:B------:R-:W-:Y:S01]  /*62c0*/  FMUL R20, R78.reuse, R24 ;  /* 0x000000184e147220 */ /* 0x040fe20000400000 */
[C---:B------:R-:W-:Y:S01]  /*62d0*/  FMUL R21, R78.reuse, R25 ;  /* 0x000000194e157220 */ /* 0x040fe20000400000 */
[C---:B------:R-:W-:Y:S01]  /*62e0*/  FMUL R24, R78.reuse, R28 ;  /* 0x0000001c4e187220 */ /* 0x040fe20000400000 */
[C---:B------:R-:W-:Y:S01]  /*62f0*/  FMUL R25, R78.reuse, R29 ;  /* 0x0000001d4e197220 */ /* 0x040fe20000400000 */
[C---:B------:R-:W-:Y:S01]  /*6300*/  FMUL R28, R78.reuse, R32 ;  /* 0x000000204e1c7220 */ /* 0x040fe20000400000 */
[C---:B------:R-:W-:Y:S01]  /*6310*/  FMUL R29, R78.reuse, R33 ;  /* 0x000000214e1d7220 */ /* 0x040fe20000400000 */
[C---:B------:R-:W-:Y:S01]  /*6320*/  FMUL R32, R78.reuse, R36 ;  /* 0x000000244e207220 */ /* 0x040fe20000400000 */
[----:B------:R-:W-:Y:S01]  /*6330*/  F2FP.F16.E4M3.UNPACK_B R107, R154 ;  /* 0x0000009aff6b723e */ /* 0x000fe200020006ff */
[C---:B------:R-:W-:Y:S01]  /*6340*/  FMUL R33, R78.reuse, R37 ;  /* 0x000000254e217220 */ /* 0x040fe20000400000 */
[C---:B------:R-:W-:Y:S01]  /*6350*/  FMUL R36, R78.reuse, R40 ;  /* 0x000000284e247220 */ /* 0x040fe20000400000 */
[----:B------:R-:W-:Y:S01]  /*6360*/  F2FP.F16.E4M3.UNPACK_B R109, R154.H1 ;  /* 0x0000009aff6d723e */ /* 0x000fe200030006ff */
[C---:B------:R-:W-:Y:S01]  /*6370*/  FMUL R37, R78.reuse, R41 ;  /* 0x000000294e257220 */ /* 0x040fe20000400000 */
[----:B------:R-:W-:Y:S02]  /*6380*/  HADD2.F32 R108, -RZ, R107.H1_H1 ;  /* 0x3000006bff6c7230 */ /* 0x000fe40000004100 */
        /* <DEDUP_REMOVED lines=26> */
[C---:B------:R-:W-:Y:S01]  /*6530*/  FFMA R3, R81.reuse, R84, R3 ;  /* 0x0000005451037223 */ /* 0x040fe20000000003 */
[C---:B------:R-:W-:Y:S01]  /*6540*/  FFMA R7, R81.reuse, R86, R7 ;  /* 0x0000005651077223 */ /* 0x040fe20000000007 */
[----:B------:R-:W-:Y:S01]  /*6550*/  F2FP.F16.E4M3.UNPACK_B R127, R159 ;  /* 0x0000009fff7f723e */ /* 0x000fe200020006ff */
[C---:B------:R-:W-:Y:S01]  /*6560*/  FFMA R4, R81.reuse, R85, R4 ;  /* 0x0000005551047223 */ /* 0x040fe20000000004 */
[C---:B------:R-:W-:Y:S01]  /*6570*/  FFMA R5, R81.reuse, R88, R5 ;  /* 0x0000005851057223 */ /* 0x040fe20000000005 */
[----:B------:R-:W-:Y:S01]  /*6580*/  F2FP.F16.E4M3.UNPACK_B R129, R159.H1 ;  /* 0x0000009fff81723e */ /* 0x000fe200030006ff */
[----:B------:R-:W-:Y:S01]  /*6590*/  FFMA R6, R81, R87, R6 ;  /* 0x0000005751067223 */ /* 0x000fe20000000006 */
[----:B------:R-:W-:Y:S01]  /*65a0*/  F2FP.SATFINITE.E4M3.F32.PACK_AB_MERGE_C R185, R7, R3, RZ ;  /* 0x0000000307b9723e */ /* 0x000fe200048070ff */
[----:B------:R-:W-:Y:S02]  /*65b0*/  HADD2.F32 R124, -RZ, R123.H1_H1 ;  /* 0x3000007bff7c7230 */ /* 0x000fe40000004100 */
[----:B------:R-:W-:Y:S01]  /*65c0*/  FMUL R11, R78, R11 ;  /* 0x0000000b4e0b7220 */ /* 0x000fe20000400000 */
[----:B------:R-:W-:Y:S01]  /*65d0*/  HADD2.F32 R128, -RZ, R127.H1_H1 ;  /* 0x3000007fff807230 */ /* 0x000fe20000004100 */
[----:B------:R-:W-:Y:S01]  /*65e0*/  F2FP.SATFINITE.E4M3.F32.PACK_AB_MERGE_C R184, R2, R0, R185 ;  /* 0x0000000002b8723e */ /* 0x000fe200048070b9 */
[C---:B------:R-:W-:Y:S01]  /*65f0*/  FMUL R10, R78.reuse, R14 ;  /* 0x0000000e4e0a7220 */ /* 0x040fe20000400000 */
[C---:B------:R-:W-:Y:S01]  /*6600*/  FFMA R11, R81.reuse, R90, R11 ;  /* 0x0000005a510b7223 */ /* 0x040fe2000000000b */
[C---:B------:R-:W-:Y:S01]  /*6610*/  FFMA R8, R81.reuse, R89, R8 ;  /* 0x0000005951087223 */ /* 0x040fe20000000008 */
[----:B------:R-:W-:Y:S01]  /*6620*/  FFMA R9, R81, R92, R9 ;  /* 0x0000005c51097223 */ /* 0x000fe20000000009 */
[----:B------:R-:W-:Y:S01]  /*6630*/  F2FP.F16.E4M3.UNPACK_B R131, R160 ;  /* 0x000000a0ff83723e */ /* 0x000fe200020006ff */
[----:B------:R-:W-:Y:S01]  /*6640*/  HADD2.F32 R98, -RZ, R97.H1_H1 ;  /* 0x30000061ff627230 */ /* 0x000fe20000004100 */
[----:B------:R-:W-:Y:S01]  /*6650*/  F2FP.SATFINITE.E4M3.F32.PACK_AB_MERGE_C R186, R11, R6, RZ ;  /* 0x000000060bba723e */ /* 0x000fe200048070ff */
[----:B------:R-:W-:Y:S01]  /*6660*/  FFMA R10, R81, R91, R10 ;  /* 0x0000005b510a7223 */ /* 0x000fe2000000000a */
[----:B------:R-:W-:Y:S02]  /*6670*/  HADD2.F32 R97, -RZ, R99.H0_H0 ;  /* 0x20000063ff617230 */ /* 0x000fe40000004100 */
[C---:B------:R-:W-:Y:S01]  /*6680*/  FMUL R15, R78.reuse, R15 ;  /* 0x0000000f4e0f7220 */ /* 0x040fe20000400000 */
[----:B------:R-:W-:Y:S01]  /*6690*/  F2FP.SATFINITE.E4M3.F32.PACK_AB_MERGE_C R185, R5, R4, R186 ;  /* 0x0000000405b9723e */ /* 0x000fe200048070ba */
[----:B------:R-:W-:Y:S02]  /*66a0*/  HADD2.F32 R132, -RZ, R131.H1_H1 ;  /* 0x30000083ff847230 */ /* 0x000fe40000004100 */
[C---:B------:R-:W-:Y:S01]  /*66b0*/  FMUL R14, R78.reuse, R18 ;  /* 0x000000124e0e7220 */ /* 0x040fe20000400000 */
[C---:B------:R-:W-:Y:S01]  /*66c0*/  FFMA R15, R81.reuse, R94, R15 ;  /* 0x0000005e510f7223 */ /* 0x040fe2000000000f */
[C---:B------:R-:W-:Y:S01]  /*66d0*/  FFMA R12, R81.reuse, R93, R12 ;  /* 0x0000005d510c7223 */ /* 0x040fe2000000000c */
[----:B------:R-:W-:Y:S01]  /*66e0*/  FFMA R13, R81, R96, R13 ;  /* 0x00000060510d7223 */ /* 0x000fe2000000000d */
[----:B------:R-:W-:Y:S01]  /*66f0*/  F2FP.F16.E4M3.UNPACK_B R133, R160.H1 ;  /* 0x000000a0ff85723e */ /* 0x000fe200030006ff */
[--C-:B------:R-:W-:Y:S01]  /*6700*/  HADD2.F32 R99, -RZ, R101.reuse.H0_H0 ;  /* 0x20000065ff637230 */ /* 0x100fe20000004100 */
[----:B------:R-:W-:Y:S01]  /*6710*/  F2FP.SATFINITE.E4M3.F32.PACK_AB_MERGE_C R186, R15, R10, RZ ;  /* 0x0000000a0fba723e */ /* 0x000fe200048070ff */
[----:B------:R-:W-:Y:S01]  /*6720*/  FFMA R14, R81, R95, R14 ;  /* 0x0000005f510e7223 */ /* 0x000fe2000000000e */
[C---:B------:R-:W-:Y:S01]  /*6730*/  FMUL R19, R78.reuse, R19 ;  /* 0x000000134e137220 */ /* 0x040fe20000400000 */
[----:B------:R-:W-:Y:S01]  /*6740*/  HADD2.F32 R102, -RZ, R101.H1_H1 ;  /* 0x30000065ff667230 */ /* 0x000fe20000004100 */
[----:B------:R-:W-:Y:S01]  /*6750*/  F2FP.SATFINITE.E4M3.F32.PACK_AB_MERGE_C R186, R9, R8, R186 ;  /* 0x0000000809ba723e */ /* 0x000fe200048070ba */
[----:B------:R-:W-:Y:S02]  /*6760*/  HADD2.F32 R101, -RZ, R103.H0_H0 ;  /* 0x20000067ff657230 */ /* 0x000fe40000004100 */
[C---:B------:R-:W-:Y:S01]  /*6770*/  FFMA R19, R81.reuse, R98, R19 ;  /* 0x0000006251137223 */ /* 0x040fe20000000013 */
[C---:B------:R-:W-:Y:S01]  /*6780*/  FFMA R16, R81.reuse, R97, R16 ;  /* 0x0000006151107223 */ /* 0x040fe20000000010 */
[----:B------:R-:W-:Y:S01]  /*6790*/  FFMA R17, R81, R100, R17 ;  /* 0x0000006451117223 */ /* 0x000fe20000000011 */
[C---:B------:R-:W-:Y:S01]  /*67a0*/  FMUL R18, R78.reuse, R22 ;  /* 0x000000164e127220 */ /* 0x040fe20000400000 */
[----:B------:R-:W-:Y:S01]  /*67b0*/  F2FP.F16.E4M3.UNPACK_B R135, R161 ;  /* 0x000000a1ff87723e */ /* 0x000fe200020006ff */
        /* <DEDUP_REMOVED lines=10> */
[----:B------:R1:W-:Y:S01]  /*6860*/  STS.128 [R172+UR49+0x4200], R184 ;  /* 0x004200b8ac007988 */ /* 0x0003e20008000c31 */
[----:B------:R-:W-:Y:S01]  /*6870*/  HADD2.F32 R136, -RZ, R135.H1_H1 ;  /* 0x30000087ff887230 */ /* 0x000fe20000004100 */
[----:B------:R-:W-:Y:S01]  /*6880*/  F2FP.SATFINITE.E4M3.F32.PACK_AB_MERGE_C R200, R23, R18, RZ ;  /* 0x0000001217c8723e */ /* 0x000fe200048070ff */
[C---:B------:R-:W-:Y:S01]  /*6890*/  FMUL R22, R78.reuse, R26 ;  /* 0x0000001a4e167220 */ /* 0x040fe20000400000 */
[C---:B------:R-:W-:Y:S01]  /*68a0*/  FMUL R27, R78.reuse, R27 ;  /* 0x0000001b4e1b7220 */ /* 0x040fe20000400000 */
[--C-:B------:R-:W-:Y:S01]  /*68b0*/  HADD2.F32 R107, -RZ, R109.reuse.H0_H0 ;  /* 0x2000006dff6b7230 */ /* 0x100fe20000004100 */
[----:B------:R-:W-:Y:S01]  /*68c0*/  F2FP.SATFINITE.E4M3.F32.PACK_AB_MERGE_C R200, R17, R16, R200 ;  /* 0x0000001011c8723e */ /* 0x000fe200048070c8 */
[C---:B------:R-:W-:Y:S01]  /*68d0*/  FFMA R22, R81.reuse, R103, R22 ;  /* 0x0000006751167223 */ /* 0x040fe20000000016 */
[C---:B------:R-:W-:Y:S01]  /*68e0*/  FFMA R27, R81.reuse, R106, R27 ;  /* 0x0000006a511b7223 */ /* 0x040fe2000000001b */
[C---:B------:R-:W-:Y:S01]  /*68f0*/  FFMA R24, R81.reuse, R105, R24 ;  /* 0x0000006951187223 */ /* 0x040fe20000000018 */
[----:B------:R-:W-:Y:S01]  /*6900*/  F2FP.F16.E4M3.UNPACK_B R137, R161.H1 ;  /* 0x000000a1ff89723e */ /* 0x000fe200030006ff */
[----:B------:R-:W-:Y:S02]  /*6910*/  HADD2.F32 R110, -RZ, R109.H1_H1 ;  /* 0x3000006dff6e7230 */ /* 0x000fe40000004100 */
[----:B------:R-:W-:Y:S01]  /*6920*/  FFMA R25, R81, R108, R25 ;  /* 0x0000006c51197223 */ /* 0x000fe20000000019 */
[----:B------:R-:W-:Y:S01]  /*6930*/  F2FP.SATFINITE.E4M3.F32.PACK_AB_MERGE_C R201, R27, R22, RZ ;  /* 0x000000161bc9723e */ /* 0x000fe200048070ff */
[----:B------:R-:W-:Y:S02]  /*6940*/  HADD2.F32 R109, -RZ, R111.H0_H0 ;  /* 0x2000006fff6d7230 */ /* 0x000fe40000004100 */
[C---:B------:R-:W-:Y:S01]  /*6950*/  FMUL R26, R78.reuse, R30 ;  /* 0x0000001e4e1a7220 */ /* 0x040fe20000400000 */
[C---:B------:R-:W-:Y:S01]  /*6960*/  FMUL R31, R78.reuse, R31 ;  /* 0x0000001f4e1f7220 */ /* 0x040fe20000400000 */
[--C-:B------:R-:W-:Y:S01]  /*6970*/  HADD2.F32 R111, -RZ, R113.reuse.H0_H0 ;  /* 0x20000071ff6f7230 */ /* 0x100fe20000004100 */
[----:B------:R-:W-:Y:S01]  /*6980*/  F2FP.SATFINITE.E4M3.F32.PACK_AB_MERGE_C R201, R21, R20, R201 ;  /* 0x0000001415c9723e */ /* 0x000fe200048070c9 */
[C---:B------:R-:W-:Y:S01]  /*6990*/  FFMA R26, R81.reuse, R107, R26 ;  /* 0x0000006b511a7223 */ /* 0x040fe2000000001a */
[C---:B------:R-:W-:Y:S01]  /*69a0*/  FFMA R31, R81.reuse, R110, R31 ;  /* 0x0000006e511f7223 */ /* 0x040fe2000000001f */
[C---:B------:R-:W-:Y:S01]  /*69b0*/  FFMA R28, R81.reuse, R109, R28 ;  /* 0x0000006d511c7223 */ /* 0x040fe2000000001c */
[----:B------:R-:W-:Y:S01]  /*69c0*/  F2FP.F16.E4M3.UNPACK_B R139, R162 ;  /* 0x000000a2ff8b723e */ /* 0x000fe200020006ff */
[----:B------:R-:W-:Y:S02]  /*69d0*/  HADD2.F32 R114, -RZ, R113.H1_H1 ;  /* 0x30000071ff727230 */ /* 0x000fe40000004100 */
[----:B------:R-:W-:Y:S01]  /*69e0*/  FFMA R29, R81, R112, R29 ;  /* 0x00000070511d7223 */ /* 0x000fe2000000001d */
[----:B------:R-:W-:Y:S01]  /*69f0*/  F2FP.SATFINITE.E4M3.F32.PACK_AB_MERGE_C R202, R31, R26, RZ ;  /* 0x0000001a1fca723e */ /* 0x000fe200048070ff */
[----:B------:R-:W-:Y:S02]  /*6a00*/  HADD2.F32 R113, -RZ, R115.H0_H0 ;  /* 0x20000073ff717230 */ /* 0x000fe40000004100 */
[C---:B------:R-:W-:Y:S01]  /*6a10*/  FMUL R30, R78.reuse, R34 ;  /* 0x000000224e1e7220 */ /* 0x040fe20000400000 */
[----:B------:R-:W-:Y:S01]  /*6a20*/  HADD2.F32 R140, -RZ, R139.H1_H1 ;  /* 0x3000008bff8c7230 */ /* 0x000fe20000004100 */
[----:B------:R-:W-:Y:S01]  /*6a30*/  F2FP.SATFINITE.E4M3.F32.PACK_AB_MERGE_C R202, R25, R24, R202 ;  /* 0x0000001819ca723e */ /* 0x000fe200048070ca */
[C---:B------:R-:W-:Y:S01]  /*6a40*/  FMUL R35, R78.reuse, R35 ;  /* 0x000000234e237220 */ /* 0x040fe20000400000 */
[--C-:B------:R-:W-:Y:S02]  /*6a50*/  HADD2.F32 R115, -RZ, R117.reuse.H0_H0 ;  /* 0x20000075ff737230 */ /* 0x100fe40000004100 */
[C---:B------:R-:W-:Y:S01]  /*6a60*/  FFMA R30, R81.reuse, R111, R30 ;  /* 0x0000006f511e7223 */ /* 0x040fe2000000001e */
[----:B------:R-:W-:Y:S02]  /*6a70*/  HADD2.F32 R118, -RZ, R117.H1_H1 ;  /* 0x30000075ff767230 */ /* 0x000fe40000004100 */
[C---:B------:R-:W-:Y:S01]  /*6a80*/  FFMA R35, R81.reuse, R114, R35 ;  /* 0x0000007251237223 */ /* 0x040fe20000000023 */
[C---:B------:R-:W-:Y:S01]  /*6a90*/  FFMA R32, R81.reuse, R113, R32 ;  /* 0x0000007151207223 */ /* 0x040fe20000000020 */
[----:B------:R-:W-:Y:S01]  /*6aa0*/  F2FP.F16.E4M3.UNPACK_B R141, R162.H1 ;  /* 0x000000a2ff8d723e */ /* 0x000fe200030006ff */
[----:B------:R-:W-:Y:S01]  /*6ab0*/  FFMA R33, R81, R116, R33 ;  /* 0x0000007451217223 */ /* 0x000fe20000000021 */
[----:B------:R-:W-:Y:S01]  /*6ac0*/  HADD2.F32 R117, -RZ, R119.H0_H0 ;  /* 0x20000077ff757230 */ /* 0x000fe20000004100 */
        /* <DEDUP_REMOVED lines=9> */
[----:B------:R1:W-:Y:S01]  /*6b60*/  STS.128 [R197+0x4010], R200 ;  /* 0x004010c8c5007388 */ /* 0x0003e20000000c00 */
[----:B------:R-:W-:Y:S01]  /*6b70*/  FFMA R37, R81, R120, R37 ;  /* 0x0000007851257223 */ /* 0x000fe20000000025 */
[----:B------:R-:W-:Y:S01]  /*6b80*/  F2FP.SATFINITE.E4M3.F32.PACK_AB_MERGE_C R204, R39, R34, RZ ;  /* 0x0000002227cc723e */ /* 0x000fe200048070ff */
[----:B------:R-:W-:Y:S02]  /*6b90*/  HADD2.F32 R122, -RZ, R121.H1_H1 ;  /* 0x30000079ff7a7230 */ /* 0x000fe40000004100 */
[C---:B------:R-:W-:Y:S01]  /*6ba0*/  FMUL R38, R78.reuse, R42 ;  /* 0x0000002a4e267220 */ /* 0x040fe20000400000 */
[----:B------:R-:W-:Y:S01]  /*6bb0*/  HADD2.F32 R121, -RZ, R123.H0_H0 ;  /* 0x2000007bff797230 */ /* 0x000fe20000004100 */
[----:B------:R-:W-:Y:S01]  /*6bc0*/  F2FP.SATFINITE.E4M3.F32.PACK_AB_MERGE_C R204, R33, R32, R204 ;  /* 0x0000002021cc723e */ /* 0x000fe200048070cc */
[----:B------:R-:W-:Y:S02]  /*6bd0*/  HADD2.F32 R144, -RZ, R143.H1_H1 ;  /* 0x3000008fff907230 */ /* 0x000fe40000004100 */
[C---:B------:R-:W-:Y:S01]  /*6be0*/  FFMA R38, R81.reuse, R119, R38 ;  /* 0x0000007751267223 */ /* 0x040fe20000000026 */
[C---:B------:R-:W-:Y:S01]  /*6bf0*/  FMUL R43, R78.reuse, R43 ;  /* 0x0000002b4e2b7220 */ /* 0x040fe20000400000 */
[--C-:B------:R-:W-:Y:S02]  /*6c00*/  HADD2.F32 R123, -RZ, R125.reuse.H0_H0 ;  /* 0x2000007dff7b7230 */ /* 0x100fe40000004100 */
[C---:B------:R-:W-:Y:S01]  /*6c10*/  FMUL R42, R78.reuse, R46 ;  /* 0x0000002e4e2a7220 */ /* 0x040fe20000400000 */
[----:B------:R-:W-:Y:S02]  /*6c20*/  HADD2.F32 R126, -RZ, R125.H1_H1 ;  /* 0x3000007dff7e7230 */ /* 0x000fe40000004100 */
[C---:B------:R-:W-:Y:S01]  /*6c30*/  FFMA R43, R81.reuse, R122, R43 ;  /* 0x0000007a512b7223 */ /* 0x040fe2000000002b */
[----:B------:R-:W-:Y:S01]  /*6c40*/  F2FP.F16.E4M3.UNPACK_B R145, R163.H1 ;  /* 0x000000a3ff91723e */ /* 0x000fe200030006ff */
[C---:B------:R-:W-:Y:S01]  /*6c50*/  FFMA R40, R81.reuse, R121, R40 ;  /* 0x0000007951287223 */ /* 0x040fe20000000028 */
[----:B------:R-:W-:Y:S01]  /*6c60*/  FFMA R41, R81, R124, R41 ;  /* 0x0000007c51297223 */ /* 0x000fe20000000029 */
[----:B------:R-:W-:Y:S01]  /*6c70*/  ISETP.NE.AND P0, PT, R193, RZ, PT ;  /* 0x000000ffc100720c */ /* 0x000fe20003f05270 */
[----:B------:R-:W-:Y:S01]  /*6c80*/  HADD2.F32 R125, -RZ, R127.H0_H0 ;  /* 0x2000007fff7d7230 */ /* 0x000fe20000004100 */
[----:B------:R-:W-:Y:S01]  /*6c90*/  F2FP.SATFINITE.E4M3.F32.PACK_AB_MERGE_C R205, R43, R38, RZ ;  /* 0x000000262bcd723e */ /* 0x000fe200048070ff */
[----:B------:R-:W-:Y:S01]  /*6ca0*/  FFMA R42, R81, R123, R42 ;  /* 0x0000007b512a7223 */ /* 0x000fe2000000002a */
[C---:B------:R-:W-:Y:S01]  /*6cb0*/  FMUL R47, R78.reuse, R47 ;  /* 0x0000002f4e2f7220 */ /* 0x040fe20000400000 */
[--C-:B------:R-:W-:Y:S01]  /*6cc0*/  HADD2.F32 R127, -RZ, R129.reuse.H0_H0 ;  /* 0x20000081ff7f7230 */ /* 0x100fe20000004100 */
[----:B------:R-:W-:Y:S01]  /*6cd0*/  F2FP.SATFINITE.E4M3.F32.PACK_AB_MERGE_C R205, R37, R36, R205 ;  /* 0x0000002425cd723e */ /* 0x000fe200048070cd */
[----:B------:R-:W-:Y:S02]  /*6ce0*/  HADD2.F32 R130, -RZ, R129.H1_H1 ;  /* 0x30000081ff827230 */ /* 0x000fe40000004100 */
[C---:B------:R-:W-:Y:S01]  /*6cf0*/  FFMA R47, R81.reuse, R126, R47 ;  /* 0x0000007e512f7223 */ /* 0x040fe2000000002f */
[C---:B------:R-:W-:Y:S01]  /*6d00*/  FFMA R44, R81.reuse, R125, R44 ;  /* 0x0000007d512c7223 */ /* 0x040fe2000000002c */
[C---:B------:R-:W-:Y:S01]  /*6d10*/  FFMA R45, R81.reuse, R128, R45 ;  /* 0x00000080512d7223 */ /* 0x040fe2000000002d */
[----:B------:R-:W-:Y:S02]  /*6d20*/  HADD2.F32 R129, -RZ, R131.H0_H0 ;  /* 0x20000083ff817230 */ /* 0x000fe40000004100 */
[C---:B------:R-:W-:Y:S01]  /*6d30*/  FMUL R46, R78.reuse, R50 ;  /* 0x000000324e2e7220 */ /* 0x040fe20000400000 */
[C---:B------:R-:W-:Y:S01]  /*6d40*/  FMUL R51, R78.reuse, R51 ;  /* 0x000000334e337220 */ /* 0x040fe20000400000 */
[--C-:B------:R-:W-:Y:S02]  /*6d50*/  HADD2.F32 R131, -RZ, R133.reuse.H0_H0 ;  /* 0x20000085ff837230 */ /* 0x100fe40000004100 */
[C---:B------:R-:W-:Y:S01]  /*6d60*/  FMUL R50, R78.reuse, R54 ;  /* 0x000000364e327220 */ /* 0x040fe20000400000 */
[C---:B------:R-:W-:Y:S01]  /*6d70*/  FFMA R46, R81.reuse, R127, R46 ;  /* 0x0000007f512e7223 */ /* 0x040fe2000000002e */
[----:B------:R-:W-:Y:S02]  /*6d80*/  HADD2.F32 R134, -RZ, R133.H1_H1 ;  /* 0x30000085ff867230 */ /* 0x000fe40000004100 */
[C---:B------:R-:W-:Y:S01]  /*6d90*/  FFMA R51, R81.reuse, R130, R51 ;  /* 0x0000008251337223 */ /* 0x040fe20000000033 */
[----:B------:R-:W-:Y:S02]  /*6da0*/  HADD2.F32 R133, -RZ, R135.H0_H0 ;  /* 0x20000087ff857230 */ /* 0x000fe40000004100 */
[C---:B------:R-:W-:Y:S01]  /*6db0*/  FMUL R55, R78.reuse, R55 ;  /* 0x000000374e377220 */ /* 0x040fe20000400000 */
[C---:B------:R-:W-:Y:S01]  /*6dc0*/  FFMA R48, R81.reuse, R129, R48 ;  /* 0x0000008151307223 */ /* 0x040fe20000000030 */
[C---:B------:R-:W-:Y:S01]  /*6dd0*/  FFMA R49, R81.reuse, R132, R49 ;  /* 0x0000008451317223 */ /* 0x040fe20000000031 */
[--C-:B------:R-:W-:Y:S02]  /*6de0*/  HADD2.F32 R135, -RZ, R137.reuse.H0_H0 ;  /* 0x20000089ff877230 */ /* 0x100fe40000004100 */
[C---:B------:R-:W-:Y:S01]  /*6df0*/  FFMA R50, R81.reuse, R131, R50 ;  /* 0x0000008351327223 */ /* 0x040fe20000000032 */
[----:B------:R-:W-:Y:S02]  /*6e00*/  HADD2.F32 R138, -RZ, R137.H1_H1 ;  /* 0x30000089ff8a7230 */ /* 0x000fe40000004100 */
[C---:B------:R-:W-:Y:S01]  /*6e10*/  FMUL R54, R78.reuse, R58 ;  /* 0x0000003a4e367220 */ /* 0x040fe20000400000 */
[----:B------:R-:W-:Y:S02]  /*6e20*/  HADD2.F32 R137, -RZ, R139.H0_H0 ;  /* 0x2000008bff897230 */ /* 0x000fe40000004100 */
[C---:B------:R-:W-:Y:S01]  /*6e30*/  FFMA R55, R81.reuse, R134, R55 ;  /* 0x0000008651377223 */ /* 0x040fe20000000037 */
        /* <DEDUP_REMOVED lines=16> */
[----:B------:R-:W-:Y:S01]  /*6f40*/  FFMA R63, R81, R142, R63 ;  /* 0x0000008e513f7223 */ /* 0x000fe2000000003f */
[----:B------:R-:W-:Y:S01]  /*6f50*/  FMUL R67, R78, R67 ;  /* 0x000000434e437220 */ /* 0x000fe20000400000 */
[----:B------:R-:W-:Y:S01]  /*6f60*/  F2FP.SATFINITE.E4M3.F32.PACK_AB_MERGE_C R206, R47, R42, RZ ;  /* 0x0000002a2fce723e */ /* 0x000fe200048070ff */
[----:B------:R-:W-:Y:S01]  /*6f70*/  FFMA R60, R81, R141, R60 ;  /* 0x0000008d513c7223 */ /* 0x000fe2000000003c */
[----:B------:R-:W-:Y:S01]  /*6f80*/  F2FP.SATFINITE.E4M3.F32.PACK_AB_MERGE_C R207, R51, R46, RZ ;  /* 0x0000002e33cf723e */ /* 0x000fe200048070ff */
[C---:B------:R-:W-:Y:S01]  /*6f90*/  FFMA R61, R81.reuse, R144, R61 ;  /* 0x00000090513d7223 */ /* 0x040fe2000000003d */
[C---:B------:R-:W-:Y:S01]  /*6fa0*/  FFMA R62, R81.reuse, R143, R62 ;  /* 0x0000008f513e7223 */ /* 0x040fe2000000003e */
[----:B------:R-:W-:Y:S01]  /*6fb0*/  FFMA R67, R81, R146, R67 ;  /* 0x0000009251437223 */ /* 0x000fe20000000043 */
[----:B------:R-:W-:Y:S02]  /*6fc0*/  F2FP.SATFINITE.E4M3.F32.PACK_AB_MERGE_C R206, R41, R40, R206 ;  /* 0x0000002829ce723e */ /* 0x000fe400048070ce */
[----:B------:R-:W-:Y:S02]  /*6fd0*/  F2FP.SATFINITE.E4M3.F32.PACK_AB_MERGE_C R207, R45, R44, R207 ;  /* 0x0000002c2dcf723e */ /* 0x000fe400048070cf */
[----:B------:R-:W-:Y:S02]  /*6fe0*/  F2FP.SATFINITE.E4M3.F32.PACK_AB_MERGE_C R212, R55, R50, RZ ;  /* 0x0000003237d4723e */ /* 0x000fe400048070ff */
[----:B------:R-:W-:Y:S01]  /*6ff0*/  F2FP.SATFINITE.E4M3.F32.PACK_AB_MERGE_C R213, R59, R54, RZ ;  /* 0x000000363bd5723e */ /* 0x000fe200048070ff */
[----:B------:R1:W-:Y:S01]  /*7000*/  STS.128 [R199+0x4020], R204 ;  /* 0x004020ccc7007388 */ /* 0x0003e20000000c00 */
[----:B------:R-:W-:Y:S02]  /*7010*/  F2FP.SATFINITE.E4M3.F32.PACK_AB_MERGE_C R214, R63, R58, RZ ;  /* 0x0000003a3fd6723e */ /* 0x000fe400048070ff */
[----:B------:R-:W-:Y:S02]  /*7020*/  F2FP.SATFINITE.E4M3.F32.PACK_AB_MERGE_C R215, R67, R62, RZ ;  /* 0x0000003e43d7723e */ /* 0x000fe400048070ff */
[----:B------:R-:W-:Y:S02]  /*7030*/  F2FP.SATFINITE.E4M3.F32.PACK_AB_MERGE_C R212, R49, R48, R212 ;  /* 0x0000003031d4723e */ /* 0x000fe400048070d4 */
[----:B------:R-:W-:Y:S02]  /*7040*/  F2FP.SATFINITE.E4M3.F32.PACK_AB_MERGE_C R213, R53, R52, R213 ;  /* 0x0000003435d5723e */ /* 0x000fe400048070d5 */
[----:B------:R-:W-:Y:S02]  /*7050*/  F2FP.SATFINITE.E4M3.F32.PACK_AB_MERGE_C R214, R57, R56, R214 ;  /* 0x0000003839d6723e */ /* 0x000fe400048070d6 */
[----:B------:R-:W-:Y:S02]  /*7060*/  F2FP.SATFINITE.E4M3.F32.PACK_AB_MERGE_C R215, R61, R60, R215 ;  /* 0x0000003c3dd7723e */ /* 0x000fe400048070d7 */
[----:B------:R-:W-:Y:S02]  /*7070*/  LEA R216, R181, UR49, 0x3 ;  /* 0x00000031b5d87c11 */ /* 0x000fe4000f8e18ff */
[----:B------:R-:W-:Y:S01]  /*7080*/  @P6 SHF.L.U32 R219, R180, 0x1f, RZ ;  /* 0x0000001fb4db6819 */ /* 0x000fe200000006ff */
[----:B------:R1:W-:Y:S01]  /*7090*/  STS.128 [R198+0x4010], R212 ;  /* 0x004010d4c6007388 */ /* 0x0003e20000000c00 */
[----:B------:R-:W-:Y:S01]  /*70a0*/  @!PT LDS RZ, [RZ] ;  /* 0x00000000fffff984 */ /* 0x000fe20000000800 */
[----:B------:R-:W-:Y:S01]  /*70b0*/  @!PT LDS RZ, [RZ] ;  /* 0x00000000fffff984 */ /* 0x000fe20000000800 */
[----:B------:R-:W-:Y:S01]  /*70c0*/  @!PT LDS RZ, [RZ] ;  /* 0x00000000fffff984 */ /* 0x000fe20000000800 */
[----:B------:R-:W-:Y:S01]  /*70d0*/  @!PT LDS RZ, [RZ] ;  /* 0x00000000fffff984 */ /* 0x000fe20000000800 */
[----:B------:R2:W-:Y:S07]  /*70e0*/  MEMBAR.ALL.CTA ;  /* 0x0000000000007992 */ /* 0x0005ee0000008000 */
[----:B--2---:R-:W2:Y:S02]  /*70f0*/  FENCE.VIEW.ASYNC.S ;  /* 0x00000000000073c6 */ /* 0x004ea40000000000 */
[----:B--2---:R-:W-:Y:S06]  /*7100*/  BAR.SYNC.DEFER_BLOCKING 0x1, 0x80 ;  /* 0x0042000000007b1d */ /* 0x004fec0000010000 */
[----:B------:R-:W-:Y:S05]  /*7110*/  @P0 BRA `(.L_x_114) ;  /* 0x0000000000280947 */ /* 0x000fea0003800000 */
[----:B------:R-:W-:Y:S02]  /*7120*/  UIADD3 UR4, UPT, UPT, UR49, 0x4200, URZ ;  /* 0x0000420031047890 */ /* 0x000fe4000fffe0ff */
[----:B------:R-:W-:Y:S01]  /*7130*/  UIADD3 UR6, UP0, UPT, UR52, 0x680, URZ ;  /* 0x0000068034067890 */ /* 0x000fe2000ff1e0ff */
[----:B------:R-:W-:Y:S03]  /*7140*/  UMOV UR43, UR36 ;  /* 0x00000024002b7c82 */ /* 0x000fe60008000000 */
[----:B------:R-:W-:Y:S01]  /*7150*/  MOV R192, UR4 ;  /* 0x0000000400c07c02 */ /* 0x000fe20008000f00 */
[----:B------:R-:W-:Y:S03]  /*7160*/  UIADD3.X UR7, UPT, UPT, URZ, UR53, URZ, UP0, !UPT ;  /* 0x00000035ff077290 */ /* 0x000fe600087fe4ff */
[----:B------:R-:W-:Y:S11]  /*7170*/  R2UR UR40, R192 ;  /* 0x00000000c02872ca */ /* 0x000ff600000e0000 */
[----:B------:R-:W-:Y:S02]  /*7180*/  @!UPT UIADD3 URZ, UPT, UPT, URZ, URZ, URZ ;  /* 0x000000fffffff290 */ /* 0x000fe4000fffe0ff */
[----:B------:R2:W-:Y:S01]  /*7190*/  UTMASTG.3D [UR40], [UR6] ;  /* 0x00000028060073b5 */ /* 0x0005e20008010000 */
[----:B------:R0:W-:Y:S01]  /*71a0*/  UTMACMDFLUSH ;  /* 0x00000000000079b7 */ /* 0x0001e20000000000 */
[----:B--2---:R-:W-:Y:S04]  /*71b0*/  DEPBAR.LE SB0, 0x1 ;  /* 0x000080400000791a */ /* 0x004fe80000000000 */
.L_x_114:
[----:B------:R-:W-:Y:S05]  /*71c0*/  BSYNC.RECONVERGENT B0 ;  /* 0x0000000000007941 */ /* 0x000fea0003800200 */
.L_x_113:
[----:B------:R-:W-:Y:S06]  /*71d0*/  BAR.SYNC.DEFER_BLOCKING 0x1, 0x80 ;  /* 0x0042000000007b1d */ /* 0x000fec0000010000 */
[----:B------:R-:W2:Y:S01]  /*71e0*/  @P6 SYNCS.PHASECHK.TRANS64.TRYWAIT P0, [R216+URZ+0x40], R219 ;  /* 0x000040dbd80065a7 */ /* 0x000ea200080011ff */
[----:B------:R-:W-:Y:S01]  /*71f0*/  BSSY B1, `(.L_x_115) ;  /* 0x0000023000017945 */ /* 0x000fe20003800000 */
[----:B--2---:R-:W-:Y:S03]  /*7200*/  @P6 SEL R208, RZ, 0x1, !P0 ;  /* 0x00000001ffd06807 */ /* 0x004fe60004000000 */
[----:B------:R-:W-:Y:S05]  /*7210*/  @!P6 BRA `(.L_x_116) ;  /* 0x000000000080e947 */ /* 0x000fea0003800000 */
[----:B------:R-:W-:Y:S01]  /*7220*/  ISETP.NE.AND P1, PT, R209, RZ, PT ;  /* 0x000000ffd100720c */ /* 0x000fe20003f25270 */
[----:B------:R-:W-:Y:S01]  /*7230*/  BSSY B0, `(.L_x_117) ;  /* 0x000000a000007945 */ /* 0x000fe20003800000 */
[----:B------:R-:W-:Y:S11]  /*7240*/  ISETP.NE.AND P0, PT, R208, RZ, PT ;  /* 0x000000ffd000720c */ /* 0x000ff60003f05270 */
[----:B------:R-:W-:Y:S04]  /*7250*/  @P1 IMAD R0, R181, 0x2000, R190 ;  /* 0x00002000b5001824 */ /* 0x000fe800078e02be */
[C---:B------:R-:W-:Y:S01]  /*7260*/  @P1 IMAD.IADD R211, R0.reuse, 0x1, R211 ;  /* 0x0000000100d31824 */ /* 0x040fe200078e02d3 */
[----:B------:R-:W-:Y:S03]  /*7270*/  @P1 IADD3 R217, PT, PT, R0, R217, RZ ;  /* 0x000000d900d91210 */ /* 0x000fe60007ffe0ff */
[----:B------:R-:W-:Y:S01]  /*7280*/  @P1 IMAD.IADD R210, R210, 0x1, R211 ;  /* 0x00000001d2d21824 */ /* 0x000fe200078e02d3 */
[----:B------:R-:W-:Y:S06]  /*7290*/  @P0 BRA `(.L_x_118) ;  /* 0x00000000000c0947 */ /* 0x000fec0003800000 */
[----:B------:R-:W-:Y:S04]  /*72a0*/  SHF.L.U32 R3, R180, 0x1f, RZ ;  /* 0x0000001fb4037819 */ /* 0x000fe800000006ff */
[----:B------:R-:W2:Y:S02]  /*72b0*/  SYNCS.PHASECHK.TRANS64.TRYWAIT P0, [R216+URZ+0x40], R3 ;  /* 0x00004003d80075a7 */ /* 0x000ea400080011ff */
[----:B--2---:R-:W-:Y:S05]  /*72c0*/  @!P0 BRA `(.L_x_119) ;  /* 0x0000002000048947 */ /* 0x004fea0003800000 */
.L_x_118:
[----:B------:R-:W-:Y:S05]  /*72d0*/  BSYNC B0 ;  /* 0x0000000000007941 */ /* 0x000fea0003800000 */
.L_x_117:
[----:B------:R-:W-:Y:S01]  /*72e0*/  ISETP.NE.AND P0, PT, R209, RZ, PT ;  /* 0x000000ffd100720c */ /* 0x000fe20003f05270 */
[----:B--2---:R-:W-:Y:S02]  /*72f0*/  VIADD R3, R216, 0x50 ;  /* 0x00000050d8037836 */ /* 0x004fe40000000000 */
[----:B------:R-:W-:Y:S02]  /*7300*/  IMAD.U32 R2, RZ, RZ, UR37 ;  /* 0x00000025ff027e24 */ /* 0x000fe4000f8e00ff */
[----:B------:R-:W-:Y:S03]  /*7310*/  VIADD R181, R181, 0x1 ;  /* 0x00000001b5b57836 */ /* 0x000fe60000000000 */
[----:B------:R-:W-:Y:S05]  /*7320*/  PRMT R2, R2, 0x654, R3 ;  /* 0x0000065402027816 */ /* 0x000fea0000000003 */
[----:B------:R2:W3:Y:S04]  /*7330*/  @P0 LDS.128 R148, [R0] ;  /* 0x0000000000940984 */ /* 0x0004e80000000c00 */
[----:B------:R2:W4:Y:S04]  /*7340*/  @P0 LDS.128 R152, [R211+0x10] ;  /* 0x00001000d3980984 */ /* 0x0005280000000c00 */
        /* <DEDUP_REMOVED lines=13> */
.L_x_116:
[----:B------:R-:W-:Y:S05]  /*7420*/  BSYNC B1 ;  /* 0x0000000000017941 */ /* 0x000fea0003800000 */
.L_x_115:
[----:B--2---:R-:W-:Y:S05]  /*7430*/  VIADD R0, R80, 0x40 ;  /* 0x0000004050007836 */ /* 0x004fea0000000000 */
[----:B------:R-:W-:Y:S04]  /*7440*/  SHF.R.U32.HI R0, RZ, 0x15, R0 ;  /* 0x00000015ff007819 */ /* 0x000fe80000011600 */
[----:B------:R-:W-:Y:S11]  /*7450*/  LOP3.LUT P0, RZ, R0, 0x3, R173, 0x48, !PT ;  /* 0x0000000300ff7812 */ /* 0x000ff600078048ad */
[----:B------:R-:W-:Y:S02]  /*7460*/  @!UPT UIADD3 URZ, UPT, UPT, URZ, URZ, URZ ;  /* 0x000000fffffff290 */ /* 0x000fe4000fffe0ff */
[----:B------:R-:W-:Y:S05]  /*7470*/  @!P0 BRA `(.L_x_120) ;  /* 0x0000000000408947 */ /* 0x000fea0003800000 */
[----:B------:R-:W2:Y:S01]  /*7480*/  LDCU.64 UR8, c[0x4][0x70] ;  /* 0x01000e00ff0877ac */ /* 0x000ea20008000a00 */
[----:B------:R-:W-:Y:S01]  /*7490*/  MOV R3, 0x0 ;  /* 0x0000000000037802 */ /* 0x000fe20000000f00 */
[----:B------:R-:W-:Y:S02]  /*74a0*/  HFMA2 R12, -RZ, RZ, 0, 5.9604644775390625e-08 ;  /* 0x00000001ff0c7431 */ /* 0x000fe400000001ff */
[----:B------:R-:W-:Y:S02]  /*74b0*/  IMAD.MOV.U32 R8, RZ, RZ, 0x192 ;  /* 0x00000192ff087424 */ /* 0x000fe400078e00ff */
[----:B------:R-:W-:Y:S01]  /*74c0*/  IMAD.MOV.U32 R13, RZ, RZ, RZ ;  /* 0x000000ffff0d7224 */ /* 0x000fe200078e00ff */
[----:B------:R-:W5:Y:S01]  /*74d0*/  LDCU.64 UR6, c[0x4][0x78] ;  /* 0x01000f00ff0677ac */ /* 0x000f620008000a00 */
[----:B------:R-:W1:Y:S01]  /*74e0*/  LDC.64 R2, c[0x4][R3] ;  /* 0x0100000003027b82 */ /* 0x000e620000000a00 */
[----:B------:R-:W3:Y:S01]  /*74f0*/  LDCU.64 UR4, c[0x4][0x10] ;  /* 0x01000200ff0477ac */ /* 0x000ee20008000a00 */
[----:B--2---:R-:W-:Y:S01]  /*7500*/  MOV R5, UR9 ;  /* 0x0000000900057c02 */ /* 0x004fe20008000f00 */
[----:B------:R-:W-:Y:S01]  /*7510*/  IMAD.U32 R4, RZ, RZ, UR8 ;  /* 0x00000008ff047e24 */ /* 0x000fe2000f8e00ff */
[----:B-----5:R-:W-:Y:S01]  /*7520*/  MOV R7, UR7 ;  /* 0x0000000700077c02 */ /* 0x020fe20008000f00 */
[----:B------:R-:W-:Y:S01]  /*7530*/  IMAD.U32 R6, RZ, RZ, UR6 ;  /* 0x00000006ff067e24 */ /* 0x000fe2000f8e00ff */
[----:B---3--:R-:W-:Y:S01]  /*7540*/  MOV R11, UR5 ;  /* 0x00000005000b7c02 */ /* 0x008fe20008000f00 */
[----:B------:R-:W-:Y:S02]  /*7550*/  IMAD.U32 R10, RZ, RZ, UR4 ;  /* 0x00000004ff0a7e24 */ /* 0x000fe4000f8e00ff */
[----:B------:R-:W-:Y:S07]  /*7560*/  LEPC R20, `(.L_x_120) ;  /* 0x000000001014794e */ /* 0x000fee0000000000 */
[----:B-1--4-:R-:W-:Y:S05]  /*7570*/  CALL.ABS.NOINC R2 ;  /* 0x0000000002007343 */ /* 0x012fea0003c00000 */
.L_x_120:
[----:B------:R-:W-:Y:S01]  /*7580*/  ISETP.NE.AND P0, PT, R193, RZ, PT ;  /* 0x000000ffc100720c */ /* 0x000fe20003f05270 */
[----:B------:R-:W-:Y:S05]  /*7590*/  WARPSYNC.ALL ;  /* 0x0000000000007948 */ /* 0x000fea0003800000 */
[----:B------:R-:W-:Y:S01]  /*75a0*/  R2UR UR4, R80 ;  /* 0x00000000500472ca */ /* 0x000fe200000e0000 */
[----:B------:R-:W-:Y:S01]  /*75b0*/  BSSY.RECONVERGENT B0, `(.L_x_121) ;  /* 0x000011c000007945 */ /* 0x000fe20003800200 */
[----:B---3--:R-:W-:Y:S02]  /*75c0*/  F2FP.F16.E4M3.UNPACK_B R11, R149 ;  /* 0x00000095ff0b723e */ /* 0x008fe400020006ff */
[----:B------:R-:W-:Y:S02]  /*75d0*/  F2FP.F16.E4M3.UNPACK_B R10, R150 ;  /* 0x00000096ff0a723e */ /* 0x000fe400020006ff */
[----:B------:R-:W-:Y:S01]  /*75e0*/  F2FP.F16.E4M3.UNPACK_B R9, R151 ;  /* 0x00000097ff09723e */ /* 0x000fe200020006ff */
[--C-:B------:R-:W-:Y:S01]  /*75f0*/  HADD2.F32 R83, -RZ, R11.reuse.H0_H0 ;  /* 0x2000000bff537230 */ /* 0x100fe20000004100 */
[----:B----4-:R-:W-:Y:S01]  /*7600*/  F2FP.F16.E4M3.UNPACK_B R8, R152 ;  /* 0x00000098ff08723e */ /* 0x010fe200020006ff */
[----:B------:R-:W-:Y:S01]  /*7610*/  HADD2.F32 R84, -RZ, R11.H1_H1 ;  /* 0x3000000bff547230 */ /* 0x000fe20000004100 */
[----:B------:R-:W-:Y:S01]  /*7620*/  F2FP.F16.E4M3.UNPACK_B R7, R153 ;  /* 0x00000099ff07723e */ /* 0x000fe200020006ff */
[--C-:B------:R-:W-:Y:S01]  /*7630*/  HADD2.F32 R87, -RZ, R10.reuse.H0_H0 ;  /* 0x2000000aff577230 */ /* 0x100fe20000004100 */
[----:B------:R-:W-:Y:S01]  /*7640*/  F2FP.F16.E4M3.UNPACK_B R6, R154 ;  /* 0x0000009aff06723e */ /* 0x000fe200020006ff */
[----:B------:R-:W-:Y:S01]  /*7650*/  HADD2.F32 R88, -RZ, R10.H1_H1 ;  /* 0x3000000aff587230 */ /* 0x000fe20000004100 */
[----:B------:R-:W-:Y:S01]  /*7660*/  F2FP.F16.E4M3.UNPACK_B R5, R155 ;  /* 0x0000009bff05723e */ /* 0x000fe200020006ff */
[--C-:B------:R-:W-:Y:S01]  /*7670*/  HADD2.F32 R91, -RZ, R9.reuse.H0_H0 ;  /* 0x20000009ff5b7230 */ /* 0x100fe20000004100 */
[----:B-1----:R-:W-:Y:S01]  /*7680*/  F2FP.F16.E4M3.UNPACK_B R4, R156 ;  /* 0x0000009cff04723e */ /* 0x002fe200020006ff */
[----:B------:R-:W-:Y:S01]  /*7690*/  HADD2.F32 R93, -RZ, R9.H1_H1 ;  /* 0x30000009ff5d7230 */ /* 0x000fe20000004100 */
[-C--:B------:R-:W-:Y:S01]  /*76a0*/  F2FP.F16.E4M3.UNPACK_B R2, R148.reuse ;  /* 0x00000094ff02723e */ /* 0x080fe200020006ff */
[--C-:B------:R-:W-:Y:S01]  /*76b0*/  HADD2.F32 R94, -RZ, R8.reuse.H0_H0 ;  /* 0x20000008ff5e7230 */ /* 0x100fe20000004100 */
[----:B------:R-:W-:Y:S01]  /*76c0*/  F2FP.F16.E4M3.UNPACK_B R148, R148.H1 ;  /* 0x00000094ff94723e */ /* 0x000fe200030006ff */
[----:B------:R-:W-:Y:S01]  /*76d0*/  HADD2.F32 R97, -RZ, R8.H1_H1 ;  /* 0x30000008ff617230 */ /* 0x000fe20000004100 */
[----:B------:R-:W-:Y:S01]  /*76e0*/  F2FP.F16.E4M3.UNPACK_B R149, R149.H1 ;  /* 0x00000095ff95723e */ /* 0x000fe200030006ff */
[--C-:B------:R-:W-:Y:S01]  /*76f0*/  HADD2.F32 R98, -RZ, R7.reuse.H0_H0 ;  /* 0x20000007ff627230 */ /* 0x100fe20000004100 */
[----:B------:R-:W-:Y:S01]  /*7700*/  F2FP.F16.E4M3.UNPACK_B R150, R150.H1 ;  /* 0x00000096ff96723e */ /* 0x000fe200030006ff */
[----:B------:R-:W-:Y:S01]  /*7710*/  HADD2.F32 R101, -RZ, R7.H1_H1 ;  /* 0x30000007ff657230 */ /* 0x000fe20000004100 */
[----:B------:R-:W-:Y:S01]  /*7720*/  F2FP.F16.E4M3.UNPACK_B R151, R151.H1 ;  /* 0x00000097ff97723e */ /* 0x000fe200030006ff */
[--C-:B------:R-:W-:Y:S01]  /*7730*/  HADD2.F32 R102, -RZ, R6.reuse.H0_H0 ;  /* 0x20000006ff667230 */ /* 0x100fe20000004100 */
[----:B------:R-:W-:Y:S01]  /*7740*/  IADD3 R195, PT, PT, R195, 0xb0, RZ ;  /* 0x000000b0c3c37810 */ /* 0x000fe20007ffe0ff */
[----:B------:R-:W-:Y:S01]  /*7750*/  HADD2.F32 R105, -RZ, R6.H1_H1 ;  /* 0x30000006ff697230 */ /* 0x000fe20000004100 */
[----:B------:R-:W-:Y:S01]  /*7760*/  F2FP.F16.E4M3.UNPACK_B R138, R163 ;  /* 0x000000a3ff8a723e */ /* 0x000fe200020006ff */
[--C-:B------:R-:W-:Y:S01]  /*7770*/  HADD2.F32 R106, -RZ, R5.reuse.H0_H0 ;  /* 0x20000005ff6a7230 */ /* 0x100fe20000004100 */
[----:B------:R-:W-:Y:S01]  /*7780*/  LOP3.LUT R195, R195, 0xfefffff8, RZ, 0xc0, !PT ;  /* 0xfefffff8c3c37812 */ /* 0x000fe200078ec0ff */
[----:B------:R-:W-:Y:S01]  /*7790*/  HADD2.F32 R109, -RZ, R5.H1_H1 ;  /* 0x30000005ff6d7230 */ /* 0x000fe20000004100 */
[----:B------:R-:W-:Y:S01]  /*77a0*/  F2FP.F16.E4M3.UNPACK_B R116, R157 ;  /* 0x0000009dff74723e */ /* 0x000fe200020006ff */
[--C-:B------:R-:W-:Y:S01]  /*77b0*/  HADD2.F32 R110, -RZ, R4.reuse.H0_H0 ;  /* 0x20000004ff6e7230 */ /* 0x100fe20000004100 */
[----:B------:R-:W-:Y:S01]  /*77c0*/  F2FP.F16.E4M3.UNPACK_B R120, R158 ;  /* 0x0000009eff78723e */ /* 0x000fe200020006ff */
[----:B------:R-:W-:Y:S01]  /*77d0*/  HADD2.F32 R113, -RZ, R4.H1_H1 ;  /* 0x30000004ff717230 */ /* 0x000fe20000004100 */
[----:B------:R-:W-:Y:S01]  /*77e0*/  F2FP.F16.E4M3.UNPACK_B R124, R159 ;  /* 0x0000009fff7c723e */ /* 0x000fe200020006ff */
[----:B------:R-:W1:Y:S01]  /*77f0*/  LDTM.x64 R4, tmem[UR4+0x40] ;  /* 0x00004004000479ee */ /* 0x000e620008340000 */
[--C-:B------:R-:W-:Y:S01]  /*7800*/  HADD2.F32 R0, -RZ, R2.reuse.H0_H0 ;  /* 0x20000002ff007230 */ /* 0x100fe20000004100 */
[----:B------:R-:W-:Y:S01]  /*7810*/  NOP ;  /* 0x0000000000007918 */ /* 0x000fe20000000000 */
[----:B-1----:R1:W-:Y:S01]  /*7820*/  SYNCS.ARRIVE.TRANS64.RED.A1T0 RZ, [R195+URZ], RZ ;  /* 0x000000ffc3ff79a7 */ /* 0x0023e200081004ff */
[----:B------:R-:W-:Y:S01]  /*7830*/  HADD2.F32 R2, -RZ, R2.H1_H1 ;  /* 0x30000002ff027230 */ /* 0x000fe20000004100 */
[----:B------:R-:W-:Y:S01]  /*7840*/  F2FP.F16.E4M3.UNPACK_B R128, R160 ;  /* 0x000000a0ff80723e */ /* 0x000fe200020006ff */
[--C-:B------:R-:W-:Y:S01]  /*7850*/  HADD2.F32 R86, -RZ, R149.reuse.H1_H1 ;  /* 0x30000095ff567230 */ /* 0x100fe20000004100 */
[----:B------:R-:W-:Y:S01]  /*7860*/  F2FP.F16.E4M3.UNPACK_B R132, R161 ;  /* 0x000000a1ff84723e */ /* 0x000fe200020006ff */
[--C-:B------:R-:W-:Y:S01]  /*7870*/  HADD2.F32 R114, -RZ, R116.reuse.H0_H0 ;  /* 0x20000074ff727230 */ /* 0x100fe20000004100 */
[----:B------:R-:W-:Y:S01]  /*7880*/  F2FP.F16.E4M3.UNPACK_B R136, R162 ;  /* 0x000000a2ff88723e */ /* 0x000fe200020006ff */
[----:B------:R-:W-:Y:S01]  /*7890*/  HADD2.F32 R117, -RZ, R116.H1_H1 ;  /* 0x30000074ff757230 */ /* 0x000fe20000004100 */
[----:B------:R-:W-:Y:S01]  /*78a0*/  F2FP.F16.E4M3.UNPACK_B R152, R152.H1 ;  /* 0x00000098ff98723e */ /* 0x000fe200030006ff */
        /* <DEDUP_REMOVED lines=12> */
[C---:B------:R-:W-:Y:S01]  /*7970*/  FMUL R4, R78.reuse, R4 ;  /* 0x000000044e047220 */ /* 0x040fe20000400000 */
[C---:B------:R-:W-:Y:S01]  /*7980*/  FMUL R5, R78.reuse, R5 ;  /* 0x000000054e057220 */ /* 0x040fe20000400000 */
[----:B------:R-:W-:Y:S02]  /*7990*/  HADD2.F32 R3, -RZ, R148.H0_H0 ;  /* 0x20000094ff037230 */ /* 0x000fe40000004100 */
        /* <DEDUP_REMOVED lines=9> */
[----:B------:R-:W-:Y:S02]  /*7a30*/  HADD2.F32 R130, -RZ, R132.H0_H0 ;  /* 0x20000084ff827230 */ /* 0x000fe40000004100 */
[C---:B------:R-:W-:Y:S01]  /*7a40*/  FMUL R6, R78.reuse, R6 ;  /* 0x000000064e067220 */ /* 0x040fe20000400000 */
[----:B------:R-:W-:Y:S02]  /*7a50*/  HADD2.F32 R82, -RZ, R148.H1_H1 ;  /* 0x30000094ff527230 */ /* 0x000fe40000004100 */
[C---:B------:R-:W-:Y:S01]  /*7a60*/  FMUL R7, R78.reuse, R7 ;  /* 0x000000074e077220 */ /* 0x040fe20000400000 */
[----:B------:R-:W-:Y:S02]  /*7a70*/  HADD2.F32 R85, -RZ, R149.H0_H0 ;  /* 0x20000095ff557230 */ /* 0x000fe40000004100 */
[C---:B------:R-:W-:Y:S01]  /*7a80*/  FFMA R6, R81.reuse, R3, R6 ;  /* 0x0000000351067223 */ /* 0x040fe20000000006 */
[----:B------:R-:W-:Y:S02]  /*7a90*/  HADD2.F32 R133, -RZ, R132.H1_H1 ;  /* 0x30000084ff857230 */ /* 0x000fe40000004100 */
[C---:B------:R-:W-:Y:S01]  /*7aa0*/  FFMA R7, R81.reuse, R82, R7 ;  /* 0x0000005251077223 */ /* 0x040fe20000000007 */
[C---:B------:R-:W-:Y:S01]  /*7ab0*/  FFMA R8, R81.reuse, R83, R8 ;  /* 0x0000005351087223 */ /* 0x040fe20000000008 */
[C---:B------:R-:W-:Y:S01]  /*7ac0*/  FFMA R9, R81.reuse, R84, R9 ;  /* 0x0000005451097223 */ /* 0x040fe20000000009 */
[--C-:B------:R-:W-:Y:S02]  /*7ad0*/  HADD2.F32 R82, -RZ, R138.reuse.H0_H0 ;  /* 0x2000008aff527230 */ /* 0x100fe40000004100 */
[C---:B------:R-:W-:Y:S01]  /*7ae0*/  FMUL R10, R78.reuse, R10 ;  /* 0x0000000a4e0a7220 */ /* 0x040fe20000400000 */
[----:B------:R-:W-:Y:S02]  /*7af0*/  HADD2.F32 R83, -RZ, R138.H1_H1 ;  /* 0x3000008aff537230 */ /* 0x000fe40000004100 */
[C---:B------:R-:W-:Y:S01]  /*7b00*/  FMUL R11, R78.reuse, R11 ;  /* 0x0000000b4e0b7220 */ /* 0x040fe20000400000 */
[----:B------:R-:W-:Y:S02]  /*7b10*/  HADD2.F32 R89, -RZ, R150.H0_H0 ;  /* 0x20000096ff597230 */ /* 0x000fe40000004100 */
[C---:B------:R-:W-:Y:S01]  /*7b20*/  FFMA R10, R81.reuse, R85, R10 ;  /* 0x00000055510a7223 */ /* 0x040fe2000000000a */
[--C-:B------:R-:W-:Y:S02]  /*7b30*/  HADD2.F32 R134, -RZ, R136.reuse.H0_H0 ;  /* 0x20000088ff867230 */ /* 0x100fe40000004100 */
[C---:B------:R-:W-:Y:S01]  /*7b40*/  FFMA R11, R81.reuse, R86, R11 ;  /* 0x00000056510b7223 */ /* 0x040fe2000000000b */
[C---:B------:R-:W-:Y:S01]  /*7b50*/  FFMA R12, R81.reuse, R87, R12 ;  /* 0x00000057510c7223 */ /* 0x040fe2000000000c */
[----:B------:R-:W-:Y:S01]  /*7b60*/  FFMA R13, R81, R88, R13 ;  /* 0x00000058510d7223 */ /* 0x000fe2000000000d */
[----:B------:R-:W-:Y:S01]  /*7b70*/  F2FP.SATFINITE.E4M3.F32.PACK_AB_MERGE_C R86, R7, R6, RZ ;  /* 0x000000060756723e */ /* 0x000fe200048070ff */
[C---:B------:R-:W-:Y:S01]  /*7b80*/  FMUL R7, R78.reuse, R20 ;  /* 0x000000144e077220 */ /* 0x040fe20000400000 */
[----:B------:R-:W-:Y:S01]  /*7b90*/  F2FP.SATFINITE.E4M3.F32.PACK_AB_MERGE_C R138, R11, R10, RZ ;  /* 0x0000000a0b8a723e */ /* 0x000fe200048070ff */
[C---:B------:R-:W-:Y:S01]  /*7ba0*/  FMUL R10, R78.reuse, R21 ;  /* 0x000000154e0a7220 */ /* 0x040fe20000400000 */
[C---:B------:R-:W-:Y:S01]  /*7bb0*/  FMUL R21, R78.reuse, R28 ;  /* 0x0000001c4e157220 */ /* 0x040fe20000400000 */
[----:B------:R-:W-:Y:S02]  /*7bc0*/  HADD2.F32 R137, -RZ, R136.H1_H1 ;  /* 0x30000088ff897230 */ /* 0x000fe40000004100 */
[C---:B------:R-:W-:Y:S01]  /*7bd0*/  FMUL R14, R78.reuse, R14 ;  /* 0x0000000e4e0e7220 */ /* 0x040fe20000400000 */
[----:B------:R-:W-:Y:S02]  /*7be0*/  HADD2.F32 R90, -RZ, R150.H1_H1 ;  /* 0x30000096ff5a7230 */ /* 0x000fe40000004100 */
[C---:B------:R-:W-:Y:S01]  /*7bf0*/  FMUL R15, R78.reuse, R15 ;  /* 0x0000000f4e0f7220 */ /* 0x040fe20000400000 */
[--C-:B------:R-:W-:Y:S02]  /*7c00*/  HADD2.F32 R92, -RZ, R151.reuse.H0_H0 ;  /* 0x20000097ff5c7230 */ /* 0x100fe40000004100 */
[C---:B------:R-:W-:Y:S01]  /*7c10*/  FFMA R14, R81.reuse, R89, R14 ;  /* 0x00000059510e7223 */ /* 0x040fe2000000000e */
[----:B------:R-:W-:Y:S02]  /*7c20*/  HADD2.F32 R95, -RZ, R151.H1_H1 ;  /* 0x30000097ff5f7230 */ /* 0x000fe40000004100 */
[C---:B------:R-:W-:Y:S01]  /*7c30*/  FFMA R15, R81.reuse, R90, R15 ;  /* 0x0000005a510f7223 */ /* 0x040fe2000000000f */
[C---:B------:R-:W-:Y:S01]  /*7c40*/  FFMA R0, R81.reuse, R91, R0 ;  /* 0x0000005b51007223 */ /* 0x040fe20000000000 */
[----:B------:R-:W-:Y:S01]  /*7c50*/  FFMA R2, R81, R93, R2 ;  /* 0x0000005d51027223 */ /* 0x000fe20000000002 */
[C---:B------:R-:W-:Y:S01]  /*7c60*/  FMUL R3, R78.reuse, R18 ;  /* 0x000000124e037220 */ /* 0x040fe20000400000 */
[C---:B------:R-:W-:Y:S01]  /*7c70*/  FMUL R18, R78.reuse, R25 ;  /* 0x000000194e127220 */ /* 0x040fe20000400000 */
[----:B------:R-:W-:Y:S01]  /*7c80*/  F2FP.SATFINITE.E4M3.F32.PACK_AB_MERGE_C R14, R15, R14, RZ ;  /* 0x0000000e0f0e723e */ /* 0x000fe200048070ff */
[C---:B------:R-:W-:Y:S01]  /*7c90*/  FMUL R25, R78.reuse, R32 ;  /* 0x000000204e197220 */ /* 0x040fe20000400000 */
[C---:B------:R-:W-:Y:S01]  /*7ca0*/  FFMA R3, R81.reuse, R92, R3 ;  /* 0x0000005c51037223 */ /* 0x040fe20000000003 */
[C---:B------:R-:W-:Y:S01]  /*7cb0*/  FMUL R6, R78.reuse, R19 ;  /* 0x000000134e067220 */ /* 0x040fe20000400000 */
[--C-:B------:R-:W-:Y:S02]  /*7cc0*/  HADD2.F32 R96, -RZ, R152.reuse.H0_H0 ;  /* 0x20000098ff607230 */ /* 0x100fe40000004100 */
[C---:B------:R-:W-:Y:S01]  /*7cd0*/  FMUL R11, R78.reuse, R22 ;  /* 0x000000164e0b7220 */ /* 0x040fe20000400000 */
[----:B------:R-:W-:Y:S02]  /*7ce0*/  HADD2.F32 R99, -RZ, R152.H1_H1 ;  /* 0x30000098ff637230 */ /* 0x000fe40000004100 */
[C---:B------:R-:W-:Y:S01]  /*7cf0*/  FFMA R6, R81.reuse, R95, R6 ;  /* 0x0000005f51067223 */ /* 0x040fe20000000006 */
[C---:B------:R-:W-:Y:S01]  /*7d00*/  FFMA R7, R81.reuse, R94, R7 ;  /* 0x0000005e51077223 */ /* 0x040fe20000000007 */
[C---:B------:R-:W-:Y:S01]  /*7d10*/  FFMA R10, R81.reuse, R97, R10 ;  /* 0x00000061510a7223 */ /* 0x040fe2000000000a */
[C---:B------:R-:W-:Y:S01]  /*7d20*/  FFMA R11, R81.reuse, R96, R11 ;  /* 0x00000060510b7223 */ /* 0x040fe2000000000b */
[----:B------:R-:W-:Y:S01]  /*7d30*/  FMUL R22, R78, R29 ;  /* 0x0000001d4e167220 */ /* 0x000fe20000400000 */
[----:B------:R-:W-:Y:S01]  /*7d40*/  F2FP.SATFINITE.E4M3.F32.PACK_AB_MERGE_C R3, R6, R3, RZ ;  /* 0x000000030603723e */ /* 0x000fe200048070ff */
[C---:B------:R-:W-:Y:S01]  /*7d50*/  FMUL R29, R78.reuse, R36 ;  /* 0x000000244e1d7220 */ /* 0x040fe20000400000 */
        /* <DEDUP_REMOVED lines=11> */
[----:B------:R-:W-:Y:S01]  /*7e10*/  FMUL R20, R78, R27 ;  /* 0x0000001b4e147220 */ /* 0x000fe20000400000 */
[--C-:B------:R-:W-:Y:S01]  /*7e20*/  HADD2.F32 R104, -RZ, R154.reuse.H0_H0 ;  /* 0x2000009aff687230 */ /* 0x100fe20000004100 */
[----:B------:R-:W-:Y:S01]  /*7e30*/  F2FP.SATFINITE.E4M3.F32.PACK_AB_MERGE_C R16, R10, R7, R16 ;  /* 0x000000070a10723e */ /* 0x000fe20004807010 */
[----:B------:R-:W-:Y:S02]  /*7e40*/  HADD2.F32 R107, -RZ, R154.H1_H1 ;  /* 0x3000009aff6b7230 */ /* 0x000fe40000004100 */
[C---:B------:R-:W-:Y:S01]  /*7e50*/  FFMA R20, R81.reuse, R103, R20 ;  /* 0x0000006751147223 */ /* 0x040fe20000000014 */
[C---:B------:R-:W-:Y:S01]  /*7e60*/  FFMA R21, R81.reuse, R102, R21 ;  /* 0x0000006651157223 */ /* 0x040fe20000000015 */
[C---:B------:R-:W-:Y:S01]  /*7e70*/  FFMA R22, R81.reuse, R105, R22 ;  /* 0x0000006951167223 */ /* 0x040fe20000000016 */
[C---:B------:R-:W-:Y:S01]  /*7e80*/  FMUL R23, R78.reuse, R30 ;  /* 0x0000001e4e177220 */ /* 0x040fe20000400000 */
[----:B------:R-:W-:Y:S01]  /*7e90*/  FMUL R30, R78, R37 ;  /* 0x000000254e1e7220 */ /* 0x000fe20000400000 */
[----:B------:R-:W-:Y:S01]  /*7ea0*/  F2FP.SATFINITE.E4M3.F32.PACK_AB_MERGE_C R19, R20, R19, RZ ;  /* 0x000000131413723e */ /* 0x000fe200048070ff */
[C---:B------:R-:W-:Y:S01]  /*7eb0*/  FMUL R37, R78.reuse, R44 ;  /* 0x0000002c4e257220 */ /* 0x040fe20000400000 */
[C---:B------:R-:W-:Y:S01]  /*7ec0*/  FFMA R23, R81.reuse, R104, R23 ;  /* 0x0000006851177223 */ /* 0x040fe20000000017 */
        /* <DEDUP_REMOVED lines=20> */
[----:B------:R-:W-:Y:S01]  /*8010*/  F2FP.F16.E4M3.UNPACK_B R159, R159.H1 ;  /* 0x0000009fff9f723e */ /* 0x000fe200030006ff */
[----:B------:R-:W-:Y:S01]  /*8020*/  FMUL R38, R78, R45 ;  /* 0x0000002d4e267220 */ /* 0x000fe20000400000 */
[----:B------:R-:W-:Y:S01]  /*8030*/  F2FP.SATFINITE.E4M3.F32.PACK_AB_MERGE_C R19, R28, R27, RZ ;  /* 0x0000001b1c13723e */ /* 0x000fe200048070ff */
[----:B------:R-:W-:Y:S01]  /*8040*/  FFMA R31, R81, R112, R31 ;  /* 0x00000070511f7223 */ /* 0x000fe2000000001f */
[C---:B------:R-:W-:Y:S01]  /*8050*/  FMUL R45, R78.reuse, R52 ;  /* 0x000000344e2d7220 */ /* 0x040fe20000400000 */
[C---:B------:R-:W-:Y:S01]  /*8060*/  FMUL R52, R78.reuse, R59 ;  /* 0x0000003b4e347220 */ /* 0x040fe20000400000 */
[----:B------:R-:W-:Y:S01]  /*8070*/  F2FP.F16.E4M3.UNPACK_B R160, R160.H1 ;  /* 0x000000a0ffa0723e */ /* 0x000fe200030006ff */
[C---:B------:R-:W-:Y:S01]  /*8080*/  FMUL R59, R78.reuse, R66 ;  /* 0x000000424e3b7220 */ /* 0x040fe20000400000 */
[----:B------:R-:W-:Y:S01]  /*8090*/  F2FP.SATFINITE.E4M3.F32.PACK_AB_MERGE_C R66, R13, R12, R14 ;  /* 0x0000000c0d42723e */ /* 0x000fe2000480700e */
        /* <DEDUP_REMOVED lines=11> */
[C---:B------:R-:W-:Y:S01]  /*8150*/  FFMA R35, R81.reuse, R116, R35 ;  /* 0x0000007451237223 */ /* 0x040fe20000000023 */
[C---:B------:R-:W-:Y:S01]  /*8160*/  FMUL R36, R78.reuse, R43 ;  /* 0x0000002b4e247220 */ /* 0x040fe20000400000 */
[--C-:B------:R-:W-:Y:S02]  /*8170*/  HADD2.F32 R120, -RZ, R158.reuse.H0_H0 ;  /* 0x2000009eff787230 */ /* 0x100fe40000004100 */
[C---:B------:R-:W-:Y:S01]  /*8180*/  FMUL R39, R78.reuse, R46 ;  /* 0x0000002e4e277220 */ /* 0x040fe20000400000 */
[----:B------:R-:W-:Y:S02]  /*8190*/  HADD2.F32 R123, -RZ, R158.H1_H1 ;  /* 0x3000009eff7b7230 */ /* 0x000fe40000004100 */
        /* <DEDUP_REMOVED lines=8> */
[C---:B------:R-:W-:Y:S01]  /*8220*/  FFMA R40, R81.reuse, R123, R40 ;  /* 0x0000007b51287223 */ /* 0x040fe20000000028 */
[C---:B------:R-:W-:Y:S01]  /*8230*/  FMUL R44, R78.reuse, R51 ;  /* 0x000000334e2c7220 */ /* 0x040fe20000400000 */
[C---:B------:R-:W-:Y:S01]  /*8240*/  FFMA R41, R81.reuse, R122, R41 ;  /* 0x0000007a51297223 */ /* 0x040fe20000000029 */
[C---:B------:R-:W-:Y:S01]  /*8250*/  FFMA R42, R81.reuse, R125, R42 ;  /* 0x0000007d512a7223 */ /* 0x040fe2000000002a */
[C---:B------:R-:W-:Y:S01]  /*8260*/  FMUL R46, R78.reuse, R53 ;  /* 0x000000354e2e7220 */ /* 0x040fe20000400000 */
[--C-:B------:R-:W-:Y:S02]  /*8270*/  HADD2.F32 R128, -RZ, R160.reuse.H0_H0 ;  /* 0x200000a0ff807230 */ /* 0x100fe40000004100 */
[C---:B------:R-:W-:Y:S01]  /*8280*/  FMUL R50, R78.reuse, R57 ;  /* 0x000000394e327220 */ /* 0x040fe20000400000 */
[C---:B------:R-:W-:Y:S01]  /*8290*/  FMUL R51, R78.reuse, R58 ;  /* 0x0000003a4e337220 */ /* 0x040fe20000400000 */
[C---:B------:R-:W-:Y:S01]  /*82a0*/  FMUL R53, R78.reuse, R60 ;  /* 0x0000003c4e357220 */ /* 0x040fe20000400000 */
[C---:B------:R-:W-:Y:S01]  /*82b0*/  FFMA R43, R81.reuse, R124, R43 ;  /* 0x0000007c512b7223 */ /* 0x040fe2000000002b */
[----:B------:R-:W-:Y:S02]  /*82c0*/  HADD2.F32 R131, -RZ, R160.H1_H1 ;  /* 0x300000a0ff837230 */ /* 0x000fe40000004100 */
[C---:B------:R-:W-:Y:S01]  /*82d0*/  FMUL R47, R78.reuse, R54 ;  /* 0x000000364e2f7220 */ /* 0x040fe20000400000 */
[C---:B------:R-:W-:Y:S01]  /*82e0*/  FMUL R57, R78.reuse, R64 ;  /* 0x000000404e397220 */ /* 0x040fe20000400000 */
[C---:B------:R-:W-:Y:S01]  /*82f0*/  FMUL R58, R78.reuse, R65 ;  /* 0x000000414e3a7220 */ /* 0x040fe20000400000 */
[C---:B------:R-:W-:Y:S01]  /*8300*/  FMUL R60, R78.reuse, R67 ;  /* 0x000000434e3c7220 */ /* 0x040fe20000400000 */
[----:B------:R-:W-:Y:S01]  /*8310*/  FFMA R44, R81, R127, R44 ;  /* 0x0000007f512c7223 */ /* 0x000fe2000000002c */
[C---:B------:R-:W-:Y:S01]  /*8320*/  FMUL R48, R78.reuse, R55 ;  /* 0x000000374e307220 */ /* 0x040fe20000400000 */
[----:B------:R-:W-:Y:S01]  /*8330*/  F2FP.SATFINITE.E4M3.F32.PACK_AB_MERGE_C R64, R5, R4, R86 ;  /* 0x000000040540723e */ /* 0x000fe20004807056 */
[----:B------:R-:W-:Y:S01]  /*8340*/  FFMA R45, R81, R126, R45 ;  /* 0x0000007e512d7223 */ /* 0x000fe2000000002d */
[----:B------:R-:W-:Y:S01]  /*8350*/  F2FP.SATFINITE.E4M3.F32.PACK_AB_MERGE_C R65, R9, R8, R138 ;  /* 0x000000080941723e */ /* 0x000fe2000480708a */
[----:B------:R-:W-:Y:S01]  /*8360*/  FMUL R49, R78, R56 ;  /* 0x000000384e317220 */ /* 0x000fe20000400000 */
[----:B------:R-:W-:Y:S01]  /*8370*/  F2FP.SATFINITE.E4M3.F32.PACK_AB_MERGE_C R67, R2, R0, R3 ;  /* 0x000000000243723e */ /* 0x000fe20004807003 */
[C---:B------:R-:W-:Y:S01]  /*8380*/  FFMA R46, R81.reuse, R129, R46 ;  /* 0x00000081512e7223 */ /* 0x040fe2000000002e */
[----:B------:R-:W-:Y:S01]  /*8390*/  F2FP.F16.E4M3.UNPACK_B R162, R162.H1 ;  /* 0x000000a2ffa2723e */ /* 0x000fe200030006ff */
[--C-:B------:R-:W-:Y:S02]  /*83a0*/  HADD2.F32 R132, -RZ, R161.reuse.H0_H0 ;  /* 0x200000a1ff847230 */ /* 0x100fe40000004100 */
[C---:B------:R-:W-:Y:S01]  /*83b0*/  FFMA R47, R81.reuse, R128, R47 ;  /* 0x00000080512f7223 */ /* 0x040fe2000000002f */
[----:B------:R1:W-:Y:S01]  /*83c0*/  STS.128 [R172+UR49+0x6200], R64 ;  /* 0x00620040ac007988 */ /* 0x0003e20008000c31 */
[----:B------:R-:W-:Y:S02]  /*83d0*/  HADD2.F32 R135, -RZ, R161.H1_H1 ;  /* 0x300000a1ff877230 */ /* 0x000fe40000004100 */
[C---:B------:R-:W-:Y:S01]  /*83e0*/  FFMA R48, R81.reuse, R131, R48 ;  /* 0x0000008351307223 */ /* 0x040fe20000000030 */
[C---:B------:R-:W-:Y:S01]  /*83f0*/  FFMA R49, R81.reuse, R130, R49 ;  /* 0x0000008251317223 */ /* 0x040fe20000000031 */
[----:B------:R-:W-:Y:S01]  /*8400*/  F2FP.F16.E4M3.UNPACK_B R163, R163.H1 ;  /* 0x000000a3ffa3723e */ /* 0x000fe200030006ff */
[C---:B------:R-:W-:Y:S01]  /*8410*/  FFMA R50, R81.reuse, R133, R50 ;  /* 0x0000008551327223 */ /* 0x040fe20000000032 */
[----:B------:R-:W-:Y:S01]  /*8420*/  FMUL R54, R78, R61 ;  /* 0x0000003d4e367220 */ /* 0x000fe20000400000 */
[--C-:B------:R-:W-:Y:S01]  /*8430*/  HADD2.F32 R136, -RZ, R162.reuse.H0_H0 ;  /* 0x200000a2ff887230 */ /* 0x100fe20000004100 */
[----:B------:R1:W-:Y:S01]  /*8440*/  STS.128 [R197+0x6010], R16 ;  /* 0x00601010c5007388 */ /* 0x0003e20000000c00 */
[----:B------:R-:W-:Y:S01]  /*8450*/  F2FP.SATFINITE.E4M3.F32.PACK_AB_MERGE_C R35, R36, R35, RZ ;  /* 0x000000232423723e */ /* 0x000fe200048070ff */
[C---:B------:R-:W-:Y:S01]  /*8460*/  FFMA R51, R81.reuse, R132, R51 ;  /* 0x0000008451337223 */ /* 0x040fe20000000033 */
[----:B------:R-:W-:Y:S01]  /*8470*/  F2FP.SATFINITE.E4M3.F32.PACK_AB_MERGE_C R39, R40, R39, RZ ;  /* 0x000000272827723e */ /* 0x000fe200048070ff */
[----:B------:R-:W-:Y:S02]  /*8480*/  HADD2.F32 R139, -RZ, R162.H1_H1 ;  /* 0x300000a2ff8b7230 */ /* 0x000fe40000004100 */
[C---:B------:R-:W-:Y:S01]  /*8490*/  FMUL R55, R78.reuse, R62 ;  /* 0x0000003e4e377220 */ /* 0x040fe20000400000 */
[C---:B------:R-:W-:Y:S01]  /*84a0*/  FFMA R52, R81.reuse, R135, R52 ;  /* 0x0000008751347223 */ /* 0x040fe20000000034 */
[----:B------:R-:W-:Y:S01]  /*84b0*/  FMUL R56, R78, R63 ;  /* 0x0000003f4e387220 */ /* 0x000fe20000400000 */
[C---:B------:R-:W-:Y:S01]  /*84c0*/  FFMA R53, R81.reuse, R134, R53 ;  /* 0x0000008651357223 */ /* 0x040fe20000000035 */
[C---:B------:R-:W-:Y:S01]  /*84d0*/  FFMA R54, R81.reuse, R137, R54 ;  /* 0x0000008951367223 */ /* 0x040fe20000000036 */
[--C-:B------:R-:W-:Y:S02]  /*84e0*/  HADD2.F32 R84, -RZ, R163.reuse.H0_H0 ;  /* 0x200000a3ff547230 */ /* 0x100fe40000004100 */
[C---:B------:R-:W-:Y:S01]  /*84f0*/  FFMA R55, R81.reuse, R136, R55 ;  /* 0x0000008851377223 */ /* 0x040fe20000000037 */
[----:B------:R-:W-:Y:S02]  /*8500*/  HADD2.F32 R85, -RZ, R163.H1_H1 ;  /* 0x300000a3ff557230 */ /* 0x000fe40000004100 */
[C---:B------:R-:W-:Y:S01]  /*8510*/  FFMA R56, R81.reuse, R139, R56 ;  /* 0x0000008b51387223 */ /* 0x040fe20000000038 */
[----:B------:R-:W-:Y:S01]  /*8520*/  F2FP.SATFINITE.E4M3.F32.PACK_AB_MERGE_C R43, R44, R43, RZ ;  /* 0x0000002b2c2b723e */ /* 0x000fe200048070ff */
[C---:B------:R-:W-:Y:S01]  /*8530*/  FFMA R57, R81.reuse, R82, R57 ;  /* 0x0000005251397223 */ /* 0x040fe20000000039 */
[C---:B------:R-:W-:Y:S01]  /*8540*/  FFMA R58, R81.reuse, R83, R58 ;  /* 0x00000053513a7223 */ /* 0x040fe2000000003a */
[C---:B------:R-:W-:Y:S01]  /*8550*/  FFMA R59, R81.reuse, R84, R59 ;  /* 0x00000054513b7223 */ /* 0x040fe2000000003b */
[----:B------:R-:W-:Y:S01]  /*8560*/  F2FP.SATFINITE.E4M3.F32.PACK_AB_MERGE_C R33, R34, R33, R35 ;  /* 0x000000212221723e */ /* 0x000fe20004807023 */
[----:B------:R-:W-:Y:S01]  /*8570*/  FFMA R60, R81, R85, R60 ;  /* 0x00000055513c7223 */ /* 0x000fe2000000003c */
[----:B------:R-:W-:Y:S02]  /*8580*/  F2FP.SATFINITE.E4M3.F32.PACK_AB_MERGE_C R32, R30, R29, R32 ;  /* 0x0000001d1e20723e */ /* 0x000fe40004807020 */
        /* <DEDUP_REMOVED lines=11> */
[----:B------:R-:W-:Y:S03]  /*8640*/  IADD3 R76, PT, PT, R76, 0x1, RZ ;  /* 0x000000014c4c7810 */ /* 0x000fe60007ffe0ff */
        /* <DEDUP_REMOVED lines=9> */
[----:B------:R-:W-:Y:S02]  /*86e0*/  UIADD3 UR8, UP0, UPT, UR52, 0x680, URZ ;  /* 0x0000068034087890 */ /* 0x000fe4000ff1e0ff */
[----:B------:R-:W-:Y:S02]  /*86f0*/  UIADD3 UR5, UPT, UPT, UR41, 0x40, URZ ;  /* 0x0000004029057890 */ /* 0x000fe4000fffe0ff */
[----:B------:R-:W-:Y:S02]  /*8700*/  UIADD3 UR4, UPT, UPT, UR49, 0x6200, URZ ;  /* 0x0000620031047890 */ /* 0x000fe4000fffe0ff */
[----:B------:R-:W-:Y:S01]  /*8710*/  UIADD3.X UR9, UPT, UPT, URZ, UR53, URZ, UP0, !UPT ;  /* 0x00000035ff097290 */ /* 0x000fe200087fe4ff */
[----:B------:R-:W-:Y:S01]  /*8720*/  UMOV UR6, UR42 ;  /* 0x0000002a00067c82 */ /* 0x000fe20008000000 */
[----:B------:R-:W-:Y:S07]  /*8730*/  UMOV UR7, UR36 ;  /* 0x0000002400077c82 */ /* 0x000fee0008000000 */
[----:B------:R2:W-:Y:S01]  /*8740*/  UTMASTG.3D [UR4], [UR8] ;  /* 0x00000004080073b5 */ /* 0x0005e20008010000 */
[----:B------:R0:W-:Y:S01]  /*8750*/  UTMACMDFLUSH ;  /* 0x00000000000079b7 */ /* 0x0001e20000000000 */
[----:B--2---:R-:W-:Y:S04]  /*8760*/  DEPBAR.LE SB0, 0x1 ;  /* 0x000080400000791a */ /* 0x004fe80000000000 */
.L_x_122:
[----:B------:R-:W-:Y:S05]  /*8770*/  BSYNC.RECONVERGENT B0 ;  /* 0x0000000000007941 */ /* 0x000fea0003800200 */
.L_x_121:
[----:B------:R-:W-:Y:S01]  /*8780*/  BAR.SYNC.DEFER_BLOCKING 0x1, 0x80 ;  /* 0x0042000000007b1d */ /* 0x000fe20000010000 */
[----:B------:R-:W-:Y:S01]  /*8790*/  ISETP.NE.AND P2, PT, R194, RZ, PT ;  /* 0x000000ffc200720c */ /* 0x000fe20003f45270 */
[----:B------:R-:W-:Y:S01]  /*87a0*/  IMAD.IADD R20, R75, 0x1, R147 ;  /* 0x000000014b147824 */ /* 0x000fe200078e0293 */
[----:B------:R-:W-:Y:S01]  /*87b0*/  ISETP.NE.AND P0, PT, R196, 0x2, PT ;  /* 0x00000002c400780c */ /* 0x000fe20003f05270 */
[----:B------:R-:W-:Y:S01]  /*87c0*/  IMAD.IADD R21, R77, 0x1, R170 ;  /* 0x000000014d157824 */ /* 0x000fe200078e02aa */
[----:B------:R-:W-:Y:S02]  /*87d0*/  ISETP.NE.AND P1, PT, R76, 0x4, PT ;  /* 0x000000044c00780c */ /* 0x000fe40003f25270 */
[----:B------:R-:W-:Y:S02]  /*87e0*/  SEL R3, RZ, 0x1, P0 ;  /* 0x00000001ff037807 */ /* 0x000fe40000000000 */
[----:B------:R-:W-:Y:S02]  /*87f0*/  SEL R0, RZ, 0x1, P1 ;  /* 0x00000001ff007807 */ /* 0x000fe40000800000 */
[----:B------:R-:W-:Y:S02]  /*8800*/  LOP3.LUT R182, R182, R3, RZ, 0x3c, !PT ;  /* 0x00000003b6b67212 */ /* 0x000fe400078e3cff */
[----:B------:R-:W-:Y:S02]  /*8810*/  LOP3.LUT R183, R183, R0, RZ, 0x3c, !PT ;  /* 0x00000000b7b77212 */ /* 0x000fe400078e3cff */
[----:B------:R-:W-:Y:S02]  /*8820*/  @P2 R2UR UR36, R179 ;  /* 0x00000000b32422ca */ /* 0x000fe400000e0000 */
[----:B------:R-:W-:Y:S02]  /*8830*/  SEL R196, R196, RZ, P0 ;  /* 0x000000ffc4c47207 */ /* 0x000fe40000000000 */
[----:B------:R-:W-:Y:S01]  /*8840*/  SEL R76, R76, RZ, P1 ;  /* 0x000000ff4c4c7207 */ /* 0x000fe20000800000 */
[----:B------:R-:W-:Y:S10]  /*8850*/  @P2 BRA `(.L_x_123) ;  /* 0xffffffc400c02947 */ /* 0x000ff4000383ffff */
[----:B------:R-:W-:Y:S05]  /*8860*/  EXIT ;  /* 0x000000000000794d */ /* 0x000fea0003800000 */
.L_x_24:
[----:B--2---:R2:W4:Y:S02]  /*8870*/  SYNCS.PHASECHK.TRANS64.TRYWAIT P0, [R3+URZ+0xe0], R2 ;  /* 0x0000e002030075a7 */ /* 0x00452400080011ff */
[----:B----4-:R-:W-:Y:S05]  /*8880*/  @!P0 NANOSLEEP.SYNCS 0x989680 ;  /* 0x009896800000895d */ /* 0x010fea0003900000 */
[----:B------:R-:W4:Y:S02]  /*8890*/  @!P0 SYNCS.PHASECHK.TRANS64 P0, [R3+URZ+0xe0], R2 ;  /* 0x0000e002030085a7 */ /* 0x000f2400080010ff */
[----:B----4-:R-:W-:Y:S05]  /*88a0*/  @!P0 BRA `(.L_x_24) ;  /* 0xfffffffc00f08947 */ /* 0x010fea000383ffff */
[----:B------:R-:W-:Y:S05]  /*88b0*/  BRA `(.L_x_124) ;  /* 0xffffff8c00c47947 */ /* 0x000fea000383ffff */
.L_x_27:
[----:B-1----:R-:W-:-:S07]  /*88c0*/  MOV R2, UR33 ;  /* 0x0000002100027c02 */ /* 0x002fce0008000f00 */
.L_x_125:
[----:B-1----:R1:W2:Y:S02]  /*88d0*/  SYNCS.PHASECHK.TRANS64.TRYWAIT P0, [R2+URZ+0x20], R5 ;  /* 0x00002005020075a7 */ /* 0x0022a400080011ff */
[----:B--2---:R-:W-:Y:S05]  /*88e0*/  @!P0 NANOSLEEP.SYNCS 0x989680 ;  /* 0x009896800000895d */ /* 0x004fea0003900000 */
[----:B------:R-:W2:Y:S02]  /*88f0*/  @!P0 SYNCS.PHASECHK.TRANS64 P0, [R2+URZ+0x20], R5 ;  /* 0x00002005020085a7 */ /* 0x000ea400080010ff */
[----:B--2---:R-:W-:Y:S05]  /*8900*/  @!P0 BRA `(.L_x_125) ;  /* 0xfffffffc00f08947 */ /* 0x004fea000383ffff */
[----:B------:R-:W-:Y:S05]  /*8910*/  BRA `(.L_x_26) ;  /* 0xffffff90002c7947 */ /* 0x000fea000383ffff */
.L_x_34:
[----:B-1----:R-:W-:-:S07]  /*8920*/  MOV R2, UR17 ;  /* 0x0000001100027c02 */ /* 0x002fce0008000f00 */
.L_x_126:
[----:B-1----:R1:W2:Y:S02]  /*8930*/  SYNCS.PHASECHK.TRANS64.TRYWAIT P0, [R2+URZ+0x20], R5 ;  /* 0x00002005020075a7 */ /* 0x0022a400080011ff */
[----:B--2---:R-:W-:Y:S05]  /*8940*/  @!P0 NANOSLEEP.SYNCS 0x989680 ;  /* 0x009896800000895d */ /* 0x004fea0003900000 */
[----:B------:R-:W2:Y:S02]  /*8950*/  @!P0 SYNCS.PHASECHK.TRANS64 P0, [R2+URZ+0x20], R5 ;  /* 0x00002005020085a7 */ /* 0x000ea400080010ff */
[----:B--2---:R-:W-:Y:S05]  /*8960*/  @!P0 BRA `(.L_x_126) ;  /* 0xfffffffc00f08947 */ /* 0x004fea000383ffff */
[----:B------:R-:W-:Y:S05]  /*8970*/  BRA `(.L_x_33) ;  /* 0xffffff9000e87947 */ /* 0x000fea000383ffff */
.L_x_39:
[----:B-1----:R1:W2:Y:S02]  /*8980*/  SYNCS.PHASECHK.TRANS64.TRYWAIT P0, [R2+URZ+0x70], R3 ;  /* 0x00007003020075a7 */ /* 0x0022a400080011ff */
[----:B--2---:R-:W-:Y:S05]  /*8990*/  @!P0 NANOSLEEP.SYNCS 0x989680 ;  /* 0x009896800000895d */ /* 0x004fea0003900000 */
[----:B------:R-:W2:Y:S02]  /*89a0*/  @!P0 SYNCS.PHASECHK.TRANS64 P0, [R2+URZ+0x70], R3 ;  /* 0x00007003020085a7 */ /* 0x000ea400080010ff */
[----:B--2---:R-:W-:Y:S05]  /*89b0*/  @!P0 BRA `(.L_x_39) ;  /* 0xfffffffc00f08947 */ /* 0x004fea000383ffff */
[----:B------:R-:W-:Y:S05]  /*89c0*/  BRA `(.L_x_127) ;  /* 0xffffff94008c7947 */ /* 0x000fea000383ffff */
.L_x_43:
[----:B---3--:R-:W-:-:S07]  /*89d0*/  MOV R0, UR5 ;  /* 0x0000000500007c02 */ /* 0x008fce0008000f00 */
.L_x_128:
[----:B-1----:R1:W2:Y:S02]  /*89e0*/  SYNCS.PHASECHK.TRANS64.TRYWAIT P0, [R0+URZ], R3 ;  /* 0x00000003000075a7 */ /* 0x0022a400080011ff */
[----:B--2---:R-:W-:Y:S05]  /*89f0*/  @!P0 NANOSLEEP.SYNCS 0x989680 ;  /* 0x009896800000895d */ /* 0x004fea0003900000 */
[----:B------:R-:W2:Y:S02]  /*8a00*/  @!P0 SYNCS.PHASECHK.TRANS64 P0, [R0+URZ], R3 ;  /* 0x00000003000085a7 */ /* 0x000ea400080010ff */
[----:B--2---:R-:W-:Y:S05]  /*8a10*/  @!P0 BRA `(.L_x_128) ;  /* 0xfffffffc00f08947 */ /* 0x004fea000383ffff */
[----:B------:R-:W-:Y:S05]  /*8a20*/  BRA `(.L_x_129) ;  /* 0xffffff9800fc7947 */ /* 0x000fea000383ffff */
.L_x_44:
[----:B---3--:R-:W-:-:S07]  /*8a30*/  MOV R0, UR5 ;  /* 0x0000000500007c02 */ /* 0x008fce0008000f00 */
.L_x_130:
[----:B-1----:R1:W2:Y:S02]  /*8a40*/  SYNCS.PHASECHK.TRANS64.TRYWAIT P0, [R0+URZ], R3 ;  /* 0x00000003000075a7 */ /* 0x0022a400080011ff */
[----:B--2---:R-:W-:Y:S05]  /*8a50*/  @!P0 NANOSLEEP.SYNCS 0x989680 ;  /* 0x009896800000895d */ /* 0x004fea0003900000 */
[----:B------:R-:W2:Y:S02]  /*8a60*/  @!P0 SYNCS.PHASECHK.TRANS64 P0, [R0+URZ], R3 ;  /* 0x00000003000085a7 */ /* 0x000ea400080010ff */
[----:B--2---:R-:W-:Y:S05]  /*8a70*/  @!P0 BRA `(.L_x_130) ;  /* 0xfffffffc00f08947 */ /* 0x004fea000383ffff */
[----:B------:R-:W-:Y:S05]  /*8a80*/  BRA `(.L_x_131) ;  /* 0xffffff9c00087947 */ /* 0x000fea000383ffff */
.L_x_45:
[----:B---3--:R-:W-:-:S07]  /*8a90*/  MOV R0, UR5 ;  /* 0x0000000500007c02 */ /* 0x008fce0008000f00 */
.L_x_132:
[----:B-1----:R1:W2:Y:S02]  /*8aa0*/  SYNCS.PHASECHK.TRANS64.TRYWAIT P0, [R0+URZ], R3 ;  /* 0x00000003000075a7 */ /* 0x0022a400080011ff */
[----:B--2---:R-:W-:Y:S05]  /*8ab0*/  @!P0 NANOSLEEP.SYNCS 0x989680 ;  /* 0x009896800000895d */ /* 0x004fea0003900000 */
[----:B------:R-:W2:Y:S02]  /*8ac0*/  @!P0 SYNCS.PHASECHK.TRANS64 P0, [R0+URZ], R3 ;  /* 0x00000003000085a7 */ /* 0x000ea400080010ff */
[----:B--2---:R-:W-:Y:S05]  /*8ad0*/  @!P0 BRA `(.L_x_132) ;  /* 0xfffffffc00f08947 */ /* 0x004fea000383ffff */
[----:B------:R-:W-:Y:S05]  /*8ae0*/  BRA `(.L_x_133) ;  /* 0xffffff9c00147947 */ /* 0x000fea000383ffff */
.L_x_48:
[----:B-1----:R1:W2:Y:S02]  /*8af0*/  SYNCS.PHASECHK.TRANS64.TRYWAIT P0, [R0+URZ+0xd0], R5 ;  /* 0x0000d005000075a7 */ /* 0x0022a400080011ff */
[----:B--2---:R-:W-:Y:S05]  /*8b00*/  @!P0 NANOSLEEP.SYNCS 0x989680 ;  /* 0x009896800000895d */ /* 0x004fea0003900000 */
[----:B------:R-:W2:Y:S02]  /*8b10*/  @!P0 SYNCS.PHASECHK.TRANS64 P0, [R0+URZ+0xd0], R5 ;  /* 0x0000d005000085a7 */ /* 0x000ea400080010ff */
[----:B--2---:R-:W-:Y:S05]  /*8b20*/  @!P0 BRA `(.L_x_48) ;  /* 0xfffffffc00f08947 */ /* 0x004fea000383ffff */
[----:B------:R-:W-:Y:S05]  /*8b30*/  BRA `(.L_x_134) ;  /* 0xffffff9c00747947 */ /* 0x000fea000383ffff */
.L_x_49:
[----:B------:R-:W-:-:S07]  /*8b40*/  MOV R0, UR5 ;  /* 0x0000000500007c02 */ /* 0x000fce0008000f00 */
.L_x_135:
[----:B-1----:R1:W2:Y:S02]  /*8b50*/  SYNCS.PHASECHK.TRANS64.TRYWAIT P0, [R0+URZ+0x80], R7 ;  /* 0x00008007000075a7 */ /* 0x0022a400080011ff */
[----:B--2---:R-:W-:Y:S05]  /*8b60*/  @!P0 NANOSLEEP.SYNCS 0x989680 ;  /* 0x009896800000895d */ /* 0x004fea0003900000 */
[----:B------:R-:W2:Y:S02]  /*8b70*/  @!P0 SYNCS.PHASECHK.TRANS64 P0, [R0+URZ+0x80], R7 ;  /* 0x00008007000085a7 */ /* 0x000ea400080010ff */
[----:B--2---:R-:W-:Y:S05]  /*8b80*/  @!P0 BRA `(.L_x_135) ;  /* 0xfffffffc00f08947 */ /* 0x004fea000383ffff */
[----:B------:R-:W-:Y:S05]  /*8b90*/  BRA `(.L_x_136) ;  /* 0xffffff9c00847947 */ /* 0x000fea000383ffff */
.L_x_50:
[----:B-1----:R1:W2:Y:S02]  /*8ba0*/  SYNCS.PHASECHK.TRANS64.TRYWAIT P1, [R0+URZ+0x70], R5 ;  /* 0x00007005000075a7 */ /* 0x0022a400080211ff */
[----:B--2---:R-:W-:Y:S05]  /*8bb0*/  @!P1 NANOSLEEP.SYNCS 0x989680 ;  /* 0x009896800000995d */ /* 0x004fea0003900000 */
[----:B------:R-:W2:Y:S02]  /*8bc0*/  @!P1 SYNCS.PHASECHK.TRANS64 P1, [R0+URZ+0x70], R5 ;  /* 0x00007005000095a7 */ /* 0x000ea400080210ff */
[----:B--2---:R-:W-:Y:S05]  /*8bd0*/  @!P1 BRA `(.L_x_50) ;  /* 0xfffffffc00f09947 */ /* 0x004fea000383ffff */
[----:B------:R-:W-:Y:S05]  /*8be0*/  BRA `(.L_x_137) ;  /* 0xffffff9c00b47947 */ /* 0x000fea000383ffff */
.L_x_53:
[----:B------:R-:W-:-:S07]  /*8bf0*/  MOV R0, UR5 ;  /* 0x0000000500007c02 */ /* 0x000fce0008000f00 */
.L_x_138:
[----:B-1----:R1:W2:Y:S02]  /*8c00*/  SYNCS.PHASECHK.TRANS64.TRYWAIT P0, [R0+URZ+0x80], R3 ;  /* 0x00008003000075a7 */ /* 0x0022a400080011ff */
[----:B--2---:R-:W-:Y:S05]  /*8c10*/  @!P0 NANOSLEEP.SYNCS 0x989680 ;  /* 0x009896800000895d */ /* 0x004fea0003900000 */
[----:B------:R-:W2:Y:S02]  /*8c20*/  @!P0 SYNCS.PHASECHK.TRANS64 P0, [R0+URZ+0x80], R3 ;  /* 0x00008003000085a7 */ /* 0x000ea400080010ff */
[----:B--2---:R-:W-:Y:S05]  /*8c30*/  @!P0 BRA `(.L_x_138) ;  /* 0xfffffffc00f08947 */ /* 0x004fea000383ffff */
[----:B------:R-:W-:Y:S05]  /*8c40*/  BRA `(.L_x_52) ;  /* 0xffffffa000087947 */ /* 0x000fea000383ffff */
.L_x_62:
[----:B-1----:R-:W-:-:S04]  /*8c50*/  MOV R4, UR6 ;  /* 0x0000000600047c02 */ /* 0x002fc80008000f00 */
[----:B------:R1:W2:Y:S03]  /*8c60*/  SYNCS.PHASECHK.TRANS64.TRYWAIT P0, [R4+URZ+0x8], R5 ;  /* 0x00000805040075a7 */ /* 0x0002a600080011ff */
[----:B--2---:R-:W-:Y:S05]  /*8c70*/  @!P0 NANOSLEEP.SYNCS 0x989680 ;  /* 0x009896800000895d */ /* 0x004fea0003900000 */
[----:B------:R-:W2:Y:S02]  /*8c80*/  @!P0 SYNCS.PHASECHK.TRANS64 P0, [R4+URZ+0x8], R5 ;  /* 0x00000805040085a7 */ /* 0x000ea400080010ff */
[----:B--2---:R-:W-:Y:S05]  /*8c90*/  @!P0 BRA `(.L_x_62) ;  /* 0xfffffffc00ec8947 */ /* 0x004fea000383ffff */
[----:B------:R-:W-:Y:S05]  /*8ca0*/  BRA `(.L_x_61) ;  /* 0xffffffa000bc7947 */ /* 0x000fea000383ffff */
.L_x_64:
[----:B------:R-:W-:Y:S01]  /*8cb0*/  BSSY B0, `(.L_x_139) ;  /* 0x0000006000007945 */ /* 0x000fe20003800000 */
[----:B------:R-:W-:-:S07]  /*8cc0*/  MOV R15, 0xffffffff ;  /* 0xffffffff000f7802 */ /* 0x000fce0000000f00 */
[----:B-1---5:R-:W-:Y:S05]  /*8cd0*/  WARPSYNC.COLLECTIVE R15, `(.L_x_140) ;  /* 0x000000000f0c7348 */ /* 0x022fea0003c00000 */
[----:B------:R-:W-:Y:S02]  /*8ce0*/  ELECT P6, UR79, PT ;  /* 0x00000000004f782f */ /* 0x000fe400038c0000 */
[----:B------:R-:W-:Y:S01]  /*8cf0*/  MOV R14, UR79 ;  /* 0x0000004f000e7c02 */ /* 0x000fe20008000f00 */
[----:B-1---5:R-:W-:Y:S10]  /*8d00*/  ENDCOLLECTIVE ;  /* 0x000000000000791b */ /* 0x022ff40003800000 */
.L_x_140:
[----:B------:R-:W-:Y:S05]  /*8d10*/  BSYNC B0 ;  /* 0x0000000000007941 */ /* 0x000fea0003800000 */
.L_x_139:
[----:B------:R-:W-:Y:S05]  /*8d20*/  BRA `(.L_x_141) ;  /* 0xffffffa000ec7947 */ /* 0x000fea000383ffff */
.L_x_66:
[----:B-1----:R-:W-:-:S04]  /*8d30*/  MOV R2, UR6 ;  /* 0x0000000600027c02 */ /* 0x002fc80008000f00 */
[----:B------:R1:W2:Y:S03]  /*8d40*/  SYNCS.PHASECHK.TRANS64.TRYWAIT P0, [R2+URZ+0x8], R3 ;  /* 0x00000803020075a7 */ /* 0x0002a600080011ff */
[----:B--2---:R-:W-:Y:S05]  /*8d50*/  @!P0 NANOSLEEP.SYNCS 0x989680 ;  /* 0x009896800000895d */ /* 0x004fea0003900000 */
[----:B------:R-:W2:Y:S02]  /*8d60*/  @!P0 SYNCS.PHASECHK.TRANS64 P0, [R2+URZ+0x8], R3 ;  /* 0x00000803020085a7 */ /* 0x000ea400080010ff */
[----:B--2---:R-:W-:Y:S05]  /*8d70*/  @!P0 BRA `(.L_x_66) ;  /* 0xfffffffc00ec8947 */ /* 0x004fea000383ffff */
[----:B------:R-:W-:Y:S05]  /*8d80*/  BRA `(.L_x_65) ;  /* 0xffffffa000f07947 */ /* 0x000fea000383ffff */
.L_x_67:
[----:B-1----:R1:W2:Y:S02]  /*8d90*/  SYNCS.PHASECHK.TRANS64.TRYWAIT P0, [R0+URZ+0x70], R5 ;  /* 0x00007005000075a7 */ /* 0x0022a400080011ff */
[----:B--2---:R-:W-:Y:S05]  /*8da0*/  @!P0 NANOSLEEP.SYNCS 0x989680 ;  /* 0x009896800000895d */ /* 0x004fea0003900000 */
[----:B------:R-:W2:Y:S02]  /*8db0*/  @!P0 SYNCS.PHASECHK.TRANS64 P0, [R0+URZ+0x70], R5 ;  /* 0x00007005000085a7 */ /* 0x000ea400080010ff */
[----:B--2---:R-:W-:Y:S05]  /*8dc0*/  @!P0 BRA `(.L_x_67) ;  /* 0xfffffffc00f08947 */ /* 0x004fea000383ffff */
[----:B------:R-:W-:Y:S05]  /*8dd0*/  BRA `(.L_x_142) ;  /* 0xffffffa400c47947 */ /* 0x000fea000383ffff */
.L_x_69:
[----:B------:R-:W-:-:S07]  /*8de0*/  MOV R0, UR11 ;  /* 0x0000000b00007c02 */ /* 0x000fce0008000f00 */
.L_x_143:
[----:B-1----:R1:W2:Y:S02]  /*8df0*/  SYNCS.PHASECHK.TRANS64.TRYWAIT P0, [R0+URZ+0xb0], R5 ;  /* 0x0000b005000075a7 */ /* 0x0022a400080011ff */
[----:B--2---:R-:W-:Y:S05]  /*8e00*/  @!P0 NANOSLEEP.SYNCS 0x989680 ;  /* 0x009896800000895d */ /* 0x004fea0003900000 */
[----:B------:R-:W2:Y:S02]  /*8e10*/  @!P0 SYNCS.PHASECHK.TRANS64 P0, [R0+URZ+0xb0], R5 ;  /* 0x0000b005000085a7 */ /* 0x000ea400080010ff */
[----:B--2---:R-:W-:Y:S05]  /*8e20*/  @!P0 BRA `(.L_x_143) ;  /* 0xfffffffc00f08947 */ /* 0x004fea000383ffff */
[----:B------:R-:W-:Y:S05]  /*8e30*/  BRA `(.L_x_144) ;  /* 0xffffffa8000c7947 */ /* 0x000fea000383ffff */
.L_x_72:
[----:B------:R-:W-:Y:S07]  /*8e40*/  MOV R0, UR9 ;  /* 0x0000000900007c02 */ /* 0x000fee0008000f00 */
.L_x_145:
[----:B-1----:R1:W2:Y:S02]  /*8e50*/  SYNCS.PHASECHK.TRANS64.TRYWAIT P0, [R0+URZ], R5 ;  /* 0x00000005000075a7 */ /* 0x0022a400080011ff */
[----:B--2---:R-:W-:Y:S05]  /*8e60*/  @!P0 NANOSLEEP.SYNCS 0x989680 ;  /* 0x009896800000895d */ /* 0x004fea0003900000 */
[----:B------:R-:W2:Y:S02]  /*8e70*/  @!P0 SYNCS.PHASECHK.TRANS64 P0, [R0+URZ], R5 ;  /* 0x00000005000085a7 */ /* 0x000ea400080010ff */
[----:B--2---:R-:W-:Y:S05]  /*8e80*/  @!P0 BRA `(.L_x_145) ;  /* 0xfffffffc00f08947 */ /* 0x004fea000383ffff */
[----:B------:R-:W-:Y:S05]  /*8e90*/  BRA `(.L_x_71) ;  /* 0xffffffa800247947 */ /* 0x000fea000383ffff */
.L_x_76:
[----:B-1----:R-:W-:-:S07]  /*8ea0*/  MOV R0, UR7 ;  /* 0x0000000700007c02 */ /* 0x002fce0008000f00 */
.L_x_146:
[----:B-1----:R1:W2:Y:S02]  /*8eb0*/  SYNCS.PHASECHK.TRANS64.TRYWAIT P0, [R0+URZ], R3 ;  /* 0x00000003000075a7 */ /* 0x0022a400080011ff */
[----:B--2---:R-:W-:Y:S05]  /*8ec0*/  @!P0 NANOSLEEP.SYNCS 0x989680 ;  /* 0x009896800000895d */ /* 0x004fea0003900000 */
[----:B------:R-:W2:Y:S02]  /*8ed0*/  @!P0 SYNCS.PHASECHK.TRANS64 P0, [R0+URZ], R3 ;  /* 0x00000003000085a7 */ /* 0x000ea400080010ff */
[----:B--2---:R-:W-:Y:S05]  /*8ee0*/  @!P0 BRA `(.L_x_146) ;  /* 0xfffffffc00f08947 */ /* 0x004fea000383ffff */
[----:B------:R-:W-:Y:S05]  /*8ef0*/  BRA `(.L_x_147) ;  /* 0xffffffa800dc7947 */ /* 0x000fea000383ffff */
.L_x_77:
[----:B------:R-:W-:-:S07]  /*8f00*/  MOV R0, UR7 ;  /* 0x0000000700007c02 */ /* 0x000fce0008000f00 */
.L_x_148:
[----:B-1----:R1:W2:Y:S02]  /*8f10*/  SYNCS.PHASECHK.TRANS64.TRYWAIT P0, [R0+URZ], R3 ;  /* 0x00000003000075a7 */ /* 0x0022a400080011ff */
[----:B--2---:R-:W-:Y:S05]  /*8f20*/  @!P0 NANOSLEEP.SYNCS 0x989680 ;  /* 0x009896800000895d */ /* 0x004fea0003900000 */
[----:B------:R-:W2:Y:S02]  /*8f30*/  @!P0 SYNCS.PHASECHK.TRANS64 P0, [R0+URZ], R3 ;  /* 0x00000003000085a7 */ /* 0x000ea400080010ff */
[----:B--2---:R-:W-:Y:S05]  /*8f40*/  @!P0 BRA `(.L_x_148) ;  /* 0xfffffffc00f08947 */ /* 0x004fea000383ffff */
[----:B------:R-:W-:Y:S05]  /*8f50*/  BRA `(.L_x_149) ;  /* 0xffffffa800e87947 */ /* 0x000fea000383ffff */
.L_x_78:
[----:B------:R-:W-:-:S07]  /*8f60*/  MOV R0, UR7 ;  /* 0x0000000700007c02 */ /* 0x000fce0008000f00 */
.L_x_150:
[----:B-1----:R1:W2:Y:S02]  /*8f70*/  SYNCS.PHASECHK.TRANS64.TRYWAIT P0, [R0+URZ], R3 ;  /* 0x00000003000075a7 */ /* 0x0022a400080011ff */
[----:B--2---:R-:W-:Y:S05]  /*8f80*/  @!P0 NANOSLEEP.SYNCS 0x989680 ;  /* 0x009896800000895d */ /* 0x004fea0003900000 */
[----:B------:R-:W2:Y:S02]  /*8f90*/  @!P0 SYNCS.PHASECHK.TRANS64 P0, [R0+URZ], R3 ;  /* 0x00000003000085a7 */ /* 0x000ea400080010ff */
[----:B--2---:R-:W-:Y:S05]  /*8fa0*/  @!P0 BRA `(.L_x_150) ;  /* 0xfffffffc00f08947 */ /* 0x004fea000383ffff */
[----:B------:R-:W-:Y:S05]  /*8fb0*/  BRA `(.L_x_151) ;  /* 0xffffffa800f47947 */ /* 0x000fea000383ffff */
.L_x_81:
[----:B------:R-:W-:-:S07]  /*8fc0*/  MOV R0, UR8 ;  /* 0x0000000800007c02 */ /* 0x000fce0008000f00 */
.L_x_152:
[----:B-1----:R1:W2:Y:S02]  /*8fd0*/  SYNCS.PHASECHK.TRANS64.TRYWAIT P1, [R0+URZ+0xf0], R3 ;  /* 0x0000f003000075a7 */ /* 0x0022a400080211ff */
[----:B--2---:R-:W-:Y:S05]  /*8fe0*/  @!P1 NANOSLEEP.SYNCS 0x989680 ;  /* 0x009896800000995d */ /* 0x004fea0003900000 */
[----:B------:R-:W2:Y:S02]  /*8ff0*/  @!P1 SYNCS.PHASECHK.TRANS64 P1, [R0+URZ+0xf0], R3 ;  /* 0x0000f003000095a7 */ /* 0x000ea400080210ff */
[----:B--2---:R-:W-:Y:S05]  /*9000*/  @!P1 BRA `(.L_x_152) ;  /* 0xfffffffc00f09947 */ /* 0x004fea000383ffff */
[----:B------:R-:W-:Y:S05]  /*9010*/  BRA `(.L_x_153) ;  /* 0xffffffac00407947 */ /* 0x000fea000383ffff */
.L_x_86:
[----:B--2---:R2:W4:Y:S02]  /*9020*/  SYNCS.PHASECHK.TRANS64.TRYWAIT P0, [R0+URZ+0x70], R3 ;  /* 0x00007003000075a7 */ /* 0x00452400080011ff */
[----:B----4-:R-:W-:Y:S05]  /*9030*/  @!P0 NANOSLEEP.SYNCS 0x989680 ;  /* 0x009896800000895d */ /* 0x010fea0003900000 */
[----:B------:R-:W4:Y:S02]  /*9040*/  @!P0 SYNCS.PHASECHK.TRANS64 P0, [R0+URZ+0x70], R3 ;  /* 0x00007003000085a7 */ /* 0x000f2400080010ff */
[----:B----4-:R-:W-:Y:S05]  /*9050*/  @!P0 BRA `(.L_x_86) ;  /* 0xfffffffc00f08947 */ /* 0x010fea000383ffff */
[----:B------:R-:W-:Y:S05]  /*9060*/  BRA `(.L_x_154) ;  /* 0xffffffb0004c7947 */ /* 0x000fea000383ffff */
.L_x_89:
[----:B------:R-:W-:Y:S07]  /*9070*/  MOV R0, UR6 ;  /* 0x0000000600007c02 */ /* 0x000fee0008000f00 */
.L_x_155:
[----:B--2---:R2:W4:Y:S02]  /*9080*/  SYNCS.PHASECHK.TRANS64.TRYWAIT P0, [R0+URZ+0x68], R3 ;  /* 0x00006803000075a7 */ /* 0x00452400080011ff */
[----:B----4-:R-:W-:Y:S05]  /*9090*/  @!P0 NANOSLEEP.SYNCS 0x989680 ;  /* 0x009896800000895d */ /* 0x010fea0003900000 */
[----:B------:R-:W4:Y:S02]  /*90a0*/  @!P0 SYNCS.PHASECHK.TRANS64 P0, [R0+URZ+0x68], R3 ;  /* 0x00006803000085a7 */ /* 0x000f2400080010ff */
[----:B----4-:R-:W-:Y:S05]  /*90b0*/  @!P0 BRA `(.L_x_155) ;  /* 0xfffffffc00f08947 */ /* 0x010fea000383ffff */
[----:B------:R-:W-:Y:S05]  /*90c0*/  BRA `(.L_x_88) ;  /* 0xffffffb4002c7947 */ /* 0x000fea000383ffff */
.L_x_92:
[----:B--2---:R-:W-:Y:S07]  /*90d0*/  MOV R3, UR6 ;  /* 0x0000000600037c02 */ /* 0x004fee0008000f00 */
.L_x_156:
[----:B-1----:R1:W2:Y:S02]  /*90e0*/  SYNCS.PHASECHK.TRANS64.TRYWAIT P0, [R3+URZ+0x50], R12 ;  /* 0x0000500c030075a7 */ /* 0x0022a400080011ff */
[----:B--2---:R-:W-:Y:S05]  /*90f0*/  @!P0 NANOSLEEP.SYNCS 0x989680 ;  /* 0x009896800000895d */ /* 0x004fea0003900000 */
[----:B------:R-:W2:Y:S02]  /*9100*/  @!P0 SYNCS.PHASECHK.TRANS64 P0, [R3+URZ+0x50], R12 ;  /* 0x0000500c030085a7 */ /* 0x000ea400080010ff */
[----:B--2---:R-:W-:Y:S05]  /*9110*/  @!P0 BRA `(.L_x_156) ;  /* 0xfffffffc00f08947 */ /* 0x004fea000383ffff */
[----:B------:R-:W-:Y:S05]  /*9120*/  BRA `(.L_x_157) ;  /* 0xffffffb400a47947 */ /* 0x000fea000383ffff */
.L_x_93:
[----:B------:R-:W-:Y:S07]  /*9130*/  MOV R3, UR6 ;  /* 0x0000000600037c02 */ /* 0x000fee0008000f00 */
.L_x_158:
[----:B-1----:R1:W2:Y:S02]  /*9140*/  SYNCS.PHASECHK.TRANS64.TRYWAIT P0, [R3+URZ+0x58], R12 ;  /* 0x0000580c030075a7 */ /* 0x0022a400080011ff */
[----:B--2---:R-:W-:Y:S05]  /*9150*/  @!P0 NANOSLEEP.SYNCS 0x989680 ;  /* 0x009896800000895d */ /* 0x004fea0003900000 */
[----:B------:R-:W2:Y:S02]  /*9160*/  @!P0 SYNCS.PHASECHK.TRANS64 P0, [R3+URZ+0x58], R12 ;  /* 0x0000580c030085a7 */ /* 0x000ea400080010ff */
[----:B--2---:R-:W-:Y:S05]  /*9170*/  @!P0 BRA `(.L_x_158) ;  /* 0xfffffffc00f08947 */ /* 0x004fea000383ffff */
[----:B------:R-:W-:Y:S05]  /*9180*/  BRA `(.L_x_159) ;  /* 0xffffffb800247947 */ /* 0x000fea000383ffff */
.L_x_95:
[----:B------:R-:W-:-:S07]  /*9190*/  MOV R0, UR6 ;  /* 0x0000000600007c02 */ /* 0x000fce0008000f00 */
.L_x_160:
[----:B-1----:R1:W4:Y:S02]  /*91a0*/  SYNCS.PHASECHK.TRANS64.TRYWAIT P0, [R0+URZ+0x50], R3 ;  /* 0x00005003000075a7 */ /* 0x00232400080011ff */
[----:B----4-:R-:W-:Y:S05]  /*91b0*/  @!P0 NANOSLEEP.SYNCS 0x989680 ;  /* 0x009896800000895d */ /* 0x010fea0003900000 */
[----:B------:R-:W4:Y:S02]  /*91c0*/  @!P0 SYNCS.PHASECHK.TRANS64 P0, [R0+URZ+0x50], R3 ;  /* 0x00005003000085a7 */ /* 0x000f2400080010ff */
[----:B----4-:R-:W-:Y:S05]  /*91d0*/  @!P0 BRA `(.L_x_160) ;  /* 0xfffffffc00f08947 */ /* 0x010fea000383ffff */
[----:B------:R-:W-:Y:S05]  /*91e0*/  BRA `(.L_x_161) ;  /* 0xffffffb800947947 */ /* 0x000fea000383ffff */
.L_x_97:
[----:B--2---:R2:W3:Y:S02]  /*91f0*/  SYNCS.PHASECHK.TRANS64.TRYWAIT P0, [R0+URZ+0x70], R3 ;  /* 0x00007003000075a7 */ /* 0x0044e400080011ff */
[----:B---3--:R-:W-:Y:S05]  /*9200*/  @!P0 NANOSLEEP.SYNCS 0x989680 ;  /* 0x009896800000895d */ /* 0x008fea0003900000 */
[----:B------:R-:W3:Y:S02]  /*9210*/  @!P0 SYNCS.PHASECHK.TRANS64 P0, [R0+URZ+0x70], R3 ;  /* 0x00007003000085a7 */ /* 0x000ee400080010ff */
[----:B---3--:R-:W-:Y:S05]  /*9220*/  @!P0 BRA `(.L_x_97) ;  /* 0xfffffffc00f08947 */ /* 0x008fea000383ffff */
[----:B------:R-:W-:Y:S05]  /*9230*/  BRA `(.L_x_162) ;  /* 0xffffffbc005c7947 */ /* 0x000fea000383ffff */
.L_x_108:
[----:B-1----:R1:W3:Y:S02]  /*9240*/  SYNCS.PHASECHK.TRANS64.TRYWAIT P1, [R3+URZ+0x40], R0 ;  /* 0x00004000030075a7 */ /* 0x0022e400080211ff */
[----:B---3--:R-:W-:Y:S05]  /*9250*/  @!P1 NANOSLEEP.SYNCS 0x989680 ;  /* 0x009896800000995d */ /* 0x008fea0003900000 */
[----:B------:R-:W3:Y:S02]  /*9260*/  @!P1 SYNCS.PHASECHK.TRANS64 P1, [R3+URZ+0x40], R0 ;  /* 0x00004000030095a7 */ /* 0x000ee400080210ff */
[----:B---3--:R-:W-:Y:S05]  /*9270*/  @!P1 BRA `(.L_x_108) ;  /* 0xfffffffc00f09947 */ /* 0x008fea000383ffff */
[----:B------:R-:W-:Y:S05]  /*9280*/  BRA `(.L_x_107) ;  /* 0xffffffc800807947 */ /* 0x000fea000383ffff */
.L_x_110:
[----:B-1----:R1:W4:Y:S02]  /*9290*/  SYNCS.PHASECHK.TRANS64.TRYWAIT P0, [R195+URZ+0x90], R2 ;  /* 0x00009002c30075a7 */ /* 0x00232400080011ff */
[----:B----4-:R-:W-:Y:S05]  /*92a0*/  @!P0 NANOSLEEP.SYNCS 0x989680 ;  /* 0x009896800000895d */ /* 0x010fea0003900000 */
[----:B------:R-:W4:Y:S02]  /*92b0*/  @!P0 SYNCS.PHASECHK.TRANS64 P0, [R195+URZ+0x90], R2 ;  /* 0x00009002c30085a7 */ /* 0x000f2400080010ff */
[----:B----4-:R-:W-:Y:S05]  /*92c0*/  @!P0 BRA `(.L_x_110) ;  /* 0xfffffffc00f08947 */ /* 0x010fea000383ffff */
[----:B------:R-:W-:Y:S05]  /*92d0*/  BRA `(.L_x_109) ;  /* 0xffffffc800dc7947 */ /* 0x000fea000383ffff */
.L_x_119:
[----:B--2---:R2:W3:Y:S02]  /*92e0*/  SYNCS.PHASECHK.TRANS64.TRYWAIT P0, [R216+URZ+0x40], R3 ;  /* 0x00004003d80075a7 */ /* 0x0044e400080011ff */
[----:B---3--:R-:W-:Y:S05]  /*92f0*/  @!P0 NANOSLEEP.SYNCS 0x989680 ;  /* 0x009896800000895d */ /* 0x008fea0003900000 */
[----:B------:R-:W3:Y:S02]  /*9300*/  @!P0 SYNCS.PHASECHK.TRANS64 P0, [R216+URZ+0x40], R3 ;  /* 0x00004003d80085a7 */ /* 0x000ee400080010ff */
[----:B---3--:R-:W-:Y:S05]  /*9310*/  @!P0 BRA `(.L_x_119) ;  /* 0xfffffffc00f08947 */ /* 0x008fea000383ffff */
[----:B------:R-:W-:Y:S05]  /*9320*/  BRA `(.L_x_118) ;  /* 0xffffffdc00e87947 */ /* 0x000fea000383ffff */
        .weak           $__internal_0_$__cuda_sm10x_tcgen05_guardrail_trap_col_being_dealloced_not_returned_by_alloc
        .type           $__internal_0_$__cuda_sm10x_tcgen05_guardrail_trap_col_being_dealloced_not_returned_by_alloc,@function
        .size           $__internal_0_$__cuda_sm10x_tcgen05_guardrail_trap_col_being_dealloced_not_returned_by_alloc,($__internal_1_$__cuda_sm10x_tcgen05_guardrail_trap_phase_invalid_during_alloc - $__internal_0_$__cuda_sm10x_tcgen05_guardrail_trap_col_being_dealloced_not_returned_by_alloc)
$__internal_0_$__cuda_sm10x_tcgen05_guardrail_trap_col_being_dealloced_not_returned_by_alloc:
[----:B------:R-:W-:Y:S05]  /*9330*/  BPT.TRAP 0x1 ;  /* 0x000000040000795c */ /* 0x000fea0000300000 */
[----:B------:R-:W-:-:S04]  /*9340*/  HFMA2 R3, -RZ, RZ, 0, 0 ;  /* 0x00000000ff037431 */ /* 0x000fc800000001ff */
[----:B------:R-:W-:Y:S05]  /*9350*/  RET.REL.NODEC R2 `(_ZN7cutlass13device_kernelINS_4gemm6kernel13GemmUniversalIN4cute5tupleIJiiiiEEENS1_10collective13CollectiveMmaINS1_35MainloopSm100TmaUmmaWarpSpecializedILi4ELi2ELi4ENS5_IJNS4_1CILi2EEENSA_ILi1EEESC_EEEEENS5_IJNSA_ILi256EEENSA_ILi128EEENSA_ILi32EEEEEENS_12float_e4m3_tENS5_IJlSC_lEEESJ_SK_NS4_8TiledMMAINS4_8MMA_AtomIJNS4_10MMA_TraitsINS4_25SM100_MMA_F8F6F4_2x1SM_SSEJSJ_SJ_fSF_SG_NS4_17integral_constantINS4_4UMMA5MajorELSR_0EEESS_NSP_INSQ_7ScaleInELST_0EEESU_EEEEEENS4_6LayoutINS5_IJSC_SC_SC_EEENS5_IJNSA_ILi0EEESZ_SZ_EEEEENS5_IJNS4_10UnderscoreES12_S12_EEEEENS4_18SM100_TMA_2SM_LOADENS4_14ComposedLayoutINS4_7SwizzleILi1ELi4ELi3EEENS4_18smem_ptr_flag_bitsILi8EEENSX_INS5_IJNSA_ILi8EEESH_EEENS5_IJSH_SC_EEEEEEEvNS4_8identityES15_S1F_vS1G_EENS_8epilogue10collective18CollectiveEpilogueINS1I_23Sm100TmaWarpSpecializedILi2ELi2ELi64ELb0ELb0EEEJNS5_IJSG_SG_SH_EEENS5_IJNSX_ISG_SC_EENSX_INSA_ILi64EEESC_EEEEESJ_SK_SJ_SK_NS1I_6fusion15FusionCallbacksIS1M_NS1S_17LinearCombinationISJ_fSJ_fLNS_15FloatRoundStyleE2EEES1N_S1R_JEEENS4_5SM1004TMEM4LOAD26SM100_TMEM_LOAD_32dp32b64xENS4_13SM90_TMA_LOADENS16_INS17_ILi2ELi4ELi3EEES1A_NSX_INS5_IJS1B_S1P_EEENS5_IJS1P_SC_EEEEEEENS4_39AutoVectorizingCopyWithAssumedAlignmentILi128EEENS4_14SM90_TMA_STOREES27_S29_S29_EEEvvEEEEvNT_6ParamsE) ;  /* 0xffffff6c02287950 */ /* 0x000fea0003c3ffff */
        .weak           $__internal_1_$__cuda_sm10x_tcgen05_guardrail_trap_phase_invalid_during_alloc
        .type           $__internal_1_$__cuda_sm10x_tcgen05_guardrail_trap_phase_invalid_during_alloc,@function
        .size           $__internal_1_$__cuda_sm10x_tcgen05_guardrail_trap_phase_invalid_during_alloc,($__internal_2_$__cuda_sm10x_tcgen05_guardrail_trap_unallocated_columns_being_dealloced - $__internal_1_$__cuda_sm10x_tcgen05_guardrail_trap_phase_invalid_during_alloc)
$__internal_1_$__cuda_sm10x_tcgen05_guardrail_trap_phase_invalid_during_alloc:
[----:B------:R-:W-:Y:S05]  /*9360*/  BPT.TRAP 0x1 ;  /* 0x000000040000795c */ /* 0x000fea0000300000 */
[----:B------:R-:W-:-:S04]  /*9370*/  MOV R3, 0x0 ;  /* 0x0000000000037802 */ /* 0x000fc80000000f00 */
[----:B------:R-:W-:Y:S05]  /*9380*/  RET.REL.NODEC R2 `(_ZN7cutlass13device_kernelINS_4gemm6kernel13GemmUniversalIN4cute5tupleIJiiiiEEENS1_10collective13CollectiveMmaINS1_35MainloopSm100TmaUmmaWarpSpecializedILi4ELi2ELi4ENS5_IJNS4_1CILi2EEENSA_ILi1EEESC_EEEEENS5_IJNSA_ILi256EEENSA_ILi128EEENSA_ILi32EEEEEENS_12float_e4m3_tENS5_IJlSC_lEEESJ_SK_NS4_8TiledMMAINS4_8MMA_AtomIJNS4_10MMA_TraitsINS4_25SM100_MMA_F8F6F4_2x1SM_SSEJSJ_SJ_fSF_SG_NS4_17integral_constantINS4_4UMMA5MajorELSR_0EEESS_NSP_INSQ_7ScaleInELST_0EEESU_EEEEEENS4_6LayoutINS5_IJSC_SC_SC_EEENS5_IJNSA_ILi0EEESZ_SZ_EEEEENS5_IJNS4_10UnderscoreES12_S12_EEEEENS4_18SM100_TMA_2SM_LOADENS4_14ComposedLayoutINS4_7SwizzleILi1ELi4ELi3EEENS4_18smem_ptr_flag_bitsILi8EEENSX_INS5_IJNSA_ILi8EEESH_EEENS5_IJSH_SC_EEEEEEEvNS4_8identityES15_S1F_vS1G_EENS_8epilogue10collective18CollectiveEpilogueINS1I_23Sm100TmaWarpSpecializedILi2ELi2ELi64ELb0ELb0EEEJNS5_IJSG_SG_SH_EEENS5_IJNSX_ISG_SC_EENSX_INSA_ILi64EEESC_EEEEESJ_SK_SJ_SK_NS1I_6fusion15FusionCallbacksIS1M_NS1S_17LinearCombinationISJ_fSJ_fLNS_15FloatRoundStyleE2EEES1N_S1R_JEEENS4_5SM1004TMEM4LOAD26SM100_TMEM_LOAD_32dp32b64xENS4_13SM90_TMA_LOADENS16_INS17_ILi2ELi4ELi3EEES1A_NSX_INS5_IJS1B_S1P_EEENS5_IJS1P_SC_EEEEEEENS4_39AutoVectorizingCopyWithAssumedAlignmentILi128EEENS4_14SM90_TMA_STOREES27_S29_S29_EEEvvEEEEvNT_6ParamsE) ;  /* 0xffffff6c021c7950 */ /* 0x000fea0003c3ffff */
        .weak           $__internal_2_$__cuda_sm10x_tcgen05_guardrail_trap_unallocated_columns_being_dealloced
        .type           $__internal_2_$__cuda_sm10x_tcgen05_guardrail_trap_unallocated_columns_being_dealloced,@function
        .size           $__internal_2_$__cuda_sm10x_tcgen05_guardrail_trap_unallocated_columns_being_dealloced,(.L_x_164 - $__internal_2_$__cuda_sm10x_tcgen05_guardrail_trap_unallocated_columns_being_dealloced)
$__internal_2_$__cuda_sm10x_tcgen05_guardrail_trap_unallocated_columns_being_dealloced:
[----:B------:R-:W-:Y:S05]  /*9390*/  BPT.TRAP 0x1 ;  /* 0x000000040000795c */ /* 0x000fea0000300000 */
[----:B------:R-:W-:-:S04]  /*93a0*/  HFMA2 R3, -RZ, RZ, 0, 0 ;  /* 0x00000000ff037431 */ /* 0x000fc800000001ff */
[----:B------:R-:W-:Y:S05]  /*93b0*/  RET.REL.NODEC R2 `(_ZN7cutlass13device_kernelINS_4gemm6kernel13GemmUniversalIN4cute5tupleIJiiiiEEENS1_10collective13CollectiveMmaINS1_35MainloopSm100TmaUmmaWarpSpecializedILi4ELi2ELi4ENS5_IJNS4_1CILi2EEENSA_ILi1EEESC_EEEEENS5_IJNSA_ILi256EEENSA_ILi128EEENSA_ILi32EEEEEENS_12float_e4m3_tENS5_IJlSC_lEEESJ_SK_NS4_8TiledMMAINS4_8MMA_AtomIJNS4_10MMA_TraitsINS4_25SM100_MMA_F8F6F4_2x1SM_SSEJSJ_SJ_fSF_SG_NS4_17integral_constantINS4_4UMMA5MajorELSR_0EEESS_NSP_INSQ_7ScaleInELST_0EEESU_EEEEEENS4_6LayoutINS5_IJSC_SC_SC_EEENS5_IJNSA_ILi0EEESZ_SZ_EEEEENS5_IJNS4_10UnderscoreES12_S12_EEEEENS4_18SM100_TMA_2SM_LOADENS4_14ComposedLayoutINS4_7SwizzleILi1ELi4ELi3EEENS4_18smem_ptr_flag_bitsILi8EEENSX_INS5_IJNSA_ILi8EEESH_EEENS5_IJSH_SC_EEEEEEEvNS4_8identityES15_S1F_vS1G_EENS_8epilogue10collective18CollectiveEpilogueINS1I_23Sm100TmaWarpSpecializedILi2ELi2ELi64ELb0ELb0EEEJNS5_IJSG_SG_SH_EEENS5_IJNSX_ISG_SC_EENSX_INSA_ILi64EEESC_EEEEESJ_SK_SJ_SK_NS1I_6fusion15FusionCallbacksIS1M_NS1S_17LinearCombinationISJ_fSJ_fLNS_15FloatRoundStyleE2EEES1N_S1R_JEEENS4_5SM1004TMEM4LOAD26SM100_TMEM_LOAD_32dp32b64xENS4_13SM90_TMA_LOADENS16_INS17_ILi2ELi4ELi3EEES1A_NSX_INS5_IJS1B_S1P_EEENS5_IJS1P_SC_EEEEEEENS4_39AutoVectorizingCopyWithAssumedAlignmentILi128EEENS4_14SM90_TMA_STOREES27_S29_S29_EEEvvEEEEvNT_6ParamsE) ;  /* 0xffffff6c02107950 */ /* 0x000fea0003c3ffff */
.L_x_163:
[----:B------:R-:W-:-:S00]  /*93c0*/  BRA `(.L_x_163) ;  /* 0xfffffffc00fc7947 */ /* 0x000fc0000383ffff */
[----:B------:R-:W-:-:S00]  /*93d0*/  NOP ;  /* 0x0000000000007918 */ /* 0x000fc00000000000 */
        /* <DEDUP_REMOVED lines=10> */
.L_x_164:


//--------------------- .nv.global.init           --------------------------
	.section	.nv.global.init,"aw",@progbits
.nv.global.init:
	.type		$str$27,@object
	.size		$str$27,($str$28 - $str$27)
$str$27:
        /*0000*/ 	.byte	0x28, 0x61, 0x64, 0x64, 0x72, 0x65, 0x73, 0x73, 0x20, 0x26, 0x20, 0x6d, 0x61, 0x73, 0x6b, 0x29
        /*0010*/ 	.byte	0x20, 0x3d, 0x3d, 0x20, 0x30, 0x00
	.type		$str$28,@object
	.size		$str$28,($str$26 - $str$28)
$str$28:
        /*0016*/ 	.byte	0x2f, 0x74, 0x6d, 0x70, 0x2f, 0x63, 0x75, 0x74, 0x6c, 0x61, 0x73, 0x73, 0x5f, 0x73, 0x77, 0x65
        /*0026*/ 	.byte	0x65, 0x70, 0x5f, 0x73, 0x72, 0x63, 0x2f, 0x69, 0x6e, 0x63, 0x6c, 0x75, 0x64, 0x65, 0x2f, 0x63
        /*0036*/ 	.byte	0x75, 0x74, 0x65, 0x2f, 0x70, 0x6f, 0x69, 0x6e, 0x74, 0x65, 0x72, 0x5f, 0x66, 0x6c, 0x61, 0x67
        /*0046*/ 	.byte	0x67, 0x65, 0x64, 0x2e, 0x68, 0x70, 0x70, 0x00
	.type		$str$26,@object
	.size		$str$26,($str$25 - $str$26)
$str$26:
        /*004e*/ 	.byte	0x2f, 0x74, 0x6d, 0x70, 0x2f, 0x63, 0x75, 0x74, 0x6c, 0x61, 0x73, 0x73, 0x5f, 0x73, 0x77, 0x65
        /*005e*/ 	.byte	0x65, 0x70, 0x5f, 0x73, 0x72, 0x63, 0x2f, 0x69, 0x6e, 0x63, 0x6c, 0x75, 0x64, 0x65, 0x2f, 0x63
        /*006e*/ 	.byte	0x75, 0x74, 0x65, 0x2f, 0x61, 0x74, 0x6f, 0x6d, 0x2f, 0x63, 0x6f, 0x70, 0x79, 0x5f, 0x74, 0x72
        /*007e*/ 	.byte	0x61, 0x69, 0x74, 0x73, 0x5f, 0x73, 0x6d, 0x31, 0x30, 0x30, 0x2e, 0x68, 0x70, 0x70, 0x00
	.type		$str$25,@object
	.size		$str$25,(__unnamed_1 - $str$25)
$str$25:
        /*008d*/ 	.byte	0x28, 0x28, 0x75, 0x69, 0x6e, 0x74, 0x33, 0x32, 0x5f, 0x74, 0x28, 0x74, 0x68, 0x72, 0x65, 0x61
        /*009d*/ 	.byte	0x64, 0x49, 0x64, 0x78, 0x2e, 0x78, 0x29, 0x20, 0x2f, 0x20, 0x33, 0x32, 0x29, 0x20, 0x25, 0x20
        /*00ad*/ 	.byte	0x34, 0x29, 0x20, 0x3d, 0x3d, 0x20, 0x28, 0x28, 0x28, 0x74, 0x6d, 0x65, 0x6d, 0x5f, 0x61, 0x64
        /*00bd*/ 	.byte	0x64, 0x72, 0x20, 0x3e, 0x3e, 0x20, 0x31, 0x36, 0x29, 0x20, 0x2f, 0x20, 0x33, 0x32, 0x29, 0x20
        /*00cd*/ 	.byte	0x25, 0x20, 0x34, 0x29, 0x00
	.type		__unnamed_1,@object
	.size		__unnamed_1,(__unnamed_2 - __unnamed_1)
__unnamed_1:
        /*00d2*/ 	.byte	0x61, 0x75, 0x74, 0x6f, 0x20, 0x63, 0x75, 0x74, 0x65, 0x3a, 0x3a, 0x61, 0x73, 0x5f, 0x70, 0x6f
        /* <DEDUP_REMOVED lines=24> */
        /*0262*/ 	.byte	0x43, 0x3c, 0x38, 0x31, 0x39, 0x32, 0x3e, 0x3e, 0x3e, 0x3e, 0x5d, 0x00
	.type		__unnamed_2,@object
	.size		__unnamed_2,(.L_2 - __unnamed_2)
__unnamed_2:
        /* <DEDUP_REMOVED lines=42> */
        /*050e*/ 	.byte	0x3e, 0x3e, 0x3e, 0x3e, 0x5d, 0x00
.L_2:


//--------------------- .nv.shared._ZN7cutlass13device_kernelINS_4gemm6kernel13GemmUniversalIN4cute5tupleIJiiiiEEENS1_10collective13CollectiveMmaINS1_35MainloopSm100TmaUmmaWarpSpecializedILi4ELi2ELi4ENS5_IJNS4_1CILi2EEENSA_ILi1EEESC_EEEEENS5_IJNSA_ILi256EEENSA_ILi128EEENSA_ILi32EEEEEENS_12float_e4m3_tENS5_IJlSC_lEEESJ_SK_NS4_8TiledMMAINS4_8MMA_AtomIJNS4_10MMA_TraitsINS4_25SM100_MMA_F8F6F4_2x1SM_SSEJSJ_SJ_fSF_SG_NS4_17integral_constantINS4_4UMMA5MajorELSR_0EEESS_NSP_INSQ_7ScaleInELST_0EEESU_EEEEEENS4_6LayoutINS5_IJSC_SC_SC_EEENS5_IJNSA_ILi0EEESZ_SZ_EEEEENS5_IJNS4_10UnderscoreES12_S12_EEEEENS4_18SM100_TMA_2SM_LOADENS4_14ComposedLayoutINS4_7SwizzleILi1ELi4ELi3EEENS4_18smem_ptr_flag_bitsILi8EEENSX_INS5_IJNSA_ILi8EEESH_EEENS5_IJSH_SC_EEEEEEEvNS4_8identityES15_S1F_vS1G_EENS_8epilogue10collective18CollectiveEpilogueINS1I_23Sm100TmaWarpSpecializedILi2ELi2ELi64ELb0ELb0EEEJNS5_IJSG_SG_SH_EEENS5_IJNSX_ISG_SC_EENSX_INSA_ILi64EEESC_EEEEESJ_SK_SJ_SK_NS1I_6fusion15FusionCallbacksIS1M_NS1S_17LinearCombinationISJ_fSJ_fLNS_15FloatRoundStyleE2EEES1N_S1R_JEEENS4_5SM1004TMEM4LOAD26SM100_TMEM_LOAD_32dp32b64xENS4_13SM90_TMA_LOADENS16_INS17_ILi2ELi4ELi3EEES1A_NSX_INS5_IJS1B_S1P_EEENS5_IJS1P_SC_EEEEEEENS4_39AutoVectorizingCopyWithAssumedAlignmentILi128EEENS4_14SM90_TMA_STOREES27_S29_S29_EEEvvEEEEvNT_6ParamsE --------------------------
	.section	.nv.shared._ZN7cutlass13device_kernelINS_4gemm6kernel13GemmUniversalIN4cute5tupleIJiiiiEEENS1_10collective13CollectiveMmaINS1_35MainloopSm100TmaUmmaWarpSpecializedILi4ELi2ELi4ENS5_IJNS4_1CILi2EEENSA_ILi1EEESC_EEEEENS5_IJNSA_ILi256EEENSA_ILi128EEENSA_ILi32EEEEEENS_12float_e4m3_tENS5_IJlSC_lEEESJ_SK_NS4_8TiledMMAINS4_8MMA_AtomIJNS4_10MMA_TraitsINS4_25SM100_MMA_F8F6F4_2x1SM_SSEJSJ_SJ_fSF_SG_NS4_17integral_constantINS4_4UMMA5MajorELSR_0EEESS_NSP_INSQ_7ScaleInELST_0EEESU_EEEEEENS4_6LayoutINS5_IJSC_SC_SC_EEENS5_IJNSA_ILi0EEESZ_SZ_EEEEENS5_IJNS4_10UnderscoreES12_S12_EEEEENS4_18SM100_TMA_2SM_LOADENS4_14ComposedLayoutINS4_7SwizzleILi1ELi4ELi3EEENS4_18smem_ptr_flag_bitsILi8EEENSX_INS5_IJNSA_ILi8EEESH_EEENS5_IJSH_SC_EEEEEEEvNS4_8identityES15_S1F_vS1G_EENS_8epilogue10collective18CollectiveEpilogueINS1I_23Sm100TmaWarpSpecializedILi2ELi2ELi64ELb0ELb0EEEJNS5_IJSG_SG_SH_EEENS5_IJNSX_ISG_SC_EENSX_INSA_ILi64EEESC_EEEEESJ_SK_SJ_SK_NS1I_6fusion15FusionCallbacksIS1M_NS1S_17LinearCombinationISJ_fSJ_fLNS_15FloatRoundStyleE2EEES1N_S1R_JEEENS4_5SM1004TMEM4LOAD26SM100_TMEM_LOAD_32dp32b64xENS4_13SM90_TMA_LOADENS16_INS17_ILi2ELi4ELi3EEES1A_NSX_INS5_IJS1B_S1P_EEENS5_IJS1P_SC_EEEEEEENS4_39AutoVectorizingCopyWithAssumedAlignmentILi128EEENS4_14SM90_TMA_STOREES27_S29_S29_EEEvvEEEEvNT_6ParamsE,"aw",@nobits
	.sectionflags	@""
	.align	16
	.zero		1024


//--------------------- .nv.shared.reserved.0     --------------------------
	.section	.nv.shared.reserved.0,"aw",@nobits
	.weak		__nv_reservedSMEM_offset_0_alias
	.size		__nv_reservedSMEM_offset_0_alias, 0, 64
	.other		__nv_reservedSMEM_offset_0_alias,@"STO_CUDA_RESERVED_SHARED STV_DEFAULT"
__nv_reservedSMEM_offset_0_alias:
	.zero		0
.nv.shared.reserved.0:
	.zero		64
	.weak		__nv_reservedSMEM_tcgen05_partition
	.type		__nv_reservedSMEM_tcgen05_partition,@object
	.size		__nv_reservedSMEM_tcgen05_partition,(.L_0 - __nv_reservedSMEM_tcgen05_partition)
__nv_reservedSMEM_tcgen05_partition:
	.zero		32
.L_0:


//--------------------- .nv.global                --------------------------
	.section	.nv.global,"aw",@nobits
.nv.global:
	.type		_ZN39_INTERNAL_a9198b99_4_k_cu_ebb0305f_83704cute1_E,@object
	.size		_ZN39_INTERNAL_a9198b99_4_k_cu_ebb0305f_83704cute1_E,(_ZN39_INTERNAL_a9198b99_4_k_cu_ebb0305f_83704cuda3std3__45__cpo6cbeginE - _ZN39_INTERNAL_a9198b99_4_k_cu_ebb0305f_83704cute1_E)
_ZN39_INTERNAL_a9198b99_4_k_cu_ebb0305f_83704cute1_E:
	.zero		1
	.type		_ZN39_INTERNAL_a9198b99_4_k_cu_ebb0305f_83704cuda3std3__45__cpo6cbeginE,@object
	.size		_ZN39_INTERNAL_a9198b99_4_k_cu_ebb0305f_83704cuda3std3__45__cpo6cbeginE,(_ZN39_INTERNAL_a9198b99_4_k_cu_ebb0305f_83704cuda3std3__48in_placeE - _ZN39_INTERNAL_a9198b99_4_k_cu_ebb0305f_83704cuda3std3__45__cpo6cbeginE)
_ZN39_INTERNAL_a9198b99_4_k_cu_ebb0305f_83704cuda3std3__45__cpo6cbeginE:
	.zero		1
	.type		_ZN39_INTERNAL_a9198b99_4_k_cu_ebb0305f_83704cuda3std3__48in_placeE,@object
	.size		_ZN39_INTERNAL_a9198b99_4_k_cu_ebb0305f_83704cuda3std3__48in_placeE,(_ZN39_INTERNAL_a9198b99_4_k_cu_ebb0305f_83704cuda3std6ranges3__45__cpo9iter_moveE - _ZN39_INTERNAL_a9198b99_4_k_cu_ebb0305f_83704cuda3std3__48in_placeE)
_ZN39_INTERNAL_a9198b99_4_k_cu_ebb0305f_83704cuda3std3__48in_placeE:
	.zero		1
	.type		_ZN39_INTERNAL_a9198b99_4_k_cu_ebb0305f_83704cuda3std6ranges3__45__cpo9iter_moveE,@object
	.size		_ZN39_INTERNAL_a9198b99_4_k_cu_ebb0305f_83704cuda3std6ranges3__45__cpo9iter_moveE,(_ZN39_INTERNAL_a9198b99_4_k_cu_ebb0305f_83704cuda3std3__45__cpo5beginE - _ZN39_INTERNAL_a9198b99_4_k_cu_ebb0305f_83704cuda3std6ranges3__45__cpo9iter_moveE)
_ZN39_INTERNAL_a9198b99_4_k_cu_ebb0305f_83704cuda3std6ranges3__45__cpo9iter_moveE:
	.zero		1
	.type		_ZN39_INTERNAL_a9198b99_4_k_cu_ebb0305f_83704cuda3std3__45__cpo5beginE,@object
	.size		_ZN39_INTERNAL_a9198b99_4_k_cu_ebb0305f_83704cuda3std3__45__cpo5beginE,(_ZN39_INTERNAL_a9198b99_4_k_cu_ebb0305f_83704cuda3std3__441_GLOBAL__N__a9198b99_4_k_cu_ebb0305f_83706ignoreE - _ZN39_INTERNAL_a9198b99_4_k_cu_ebb0305f_83704cuda3std3__45__cpo5beginE)
_ZN39_INTERNAL_a9198b99_4_k_cu_ebb0305f_83704cuda3std3__45__cpo5beginE:
	.zero		1
	.type		_ZN39_INTERNAL_a9198b99_4_k_cu_ebb0305f_83704cuda3std3__441_GLOBAL__N__a9198b99_4_k_cu_ebb0305f_83706ignoreE,@object
	.size		_ZN39_INTERNAL_a9198b99_4_k_cu_ebb0305f_83704cuda3std3__441_GLOBAL__N__a9198b99_4_k_cu_ebb0305f_83706ignoreE,(_ZN39_INTERNAL_a9198b99_4_k_cu_ebb0305f_83704cute7productE - _ZN39_INTERNAL_a9198b99_4_k_cu_ebb0305f_83704cuda3std3__441_GLOBAL__N__a9198b99_4_k_cu_ebb0305f_83706ignoreE)
_ZN39_INTERNAL_a9198b99_4_k_cu_ebb0305f_83704cuda3std3__441_GLOBAL__N__a9198b99_4_k_cu_ebb0305f_83706ignoreE:
	.zero		1
	.type		_ZN39_INTERNAL_a9198b99_4_k_cu_ebb0305f_83704cute7productE,@object
	.size		_ZN39_INTERNAL_a9198b99_4_k_cu_ebb0305f_83704cute7productE,(_ZN39_INTERNAL_a9198b99_4_k_cu_ebb0305f_83704cuda3std3__45__cpo3endE - _ZN39_INTERNAL_a9198b99_4_k_cu_ebb0305f_83704cute7productE)
_ZN39_INTERNAL_a9198b99_4_k_cu_ebb0305f_83704cute7productE:
	.zero		1
	.type		_ZN39_INTERNAL_a9198b99_4_k_cu_ebb0305f_83704cuda3std3__45__cpo3endE,@object
	.size		_ZN39_INTERNAL_a9198b99_4_k_cu_ebb0305f_83704cuda3std3__45__cpo3endE,(_ZN39_INTERNAL_a9198b99_4_k_cu_ebb0305f_83704cuda3std3__419piecewise_constructE - _ZN39_INTERNAL_a9198b99_4_k_cu_ebb0305f_83704cuda3std3__45__cpo3endE)
_ZN39_INTERNAL_a9198b99_4_k_cu_ebb0305f_83704cuda3std3__45__cpo3endE:
	.zero		1
	.type		_ZN39_INTERNAL_a9198b99_4_k_cu_ebb0305f_83704cuda3std3__419piecewise_constructE,@object
	.size		_ZN39_INTERNAL_a9198b99_4_k_cu_ebb0305f_83704cuda3std3__419piecewise_constructE,(_ZN39_INTERNAL_a9198b99_4_k_cu_ebb0305f_83704cuda3std3__45__cpo4cendE - _ZN39_INTERNAL_a9198b99_4_k_cu_ebb0305f_83704cuda3std3__419piecewise_constructE)
_ZN39_INTERNAL_a9198b99_4_k_cu_ebb0305f_83704cuda3std3__419piecewise_constructE:
	.zero		1
	.type		_ZN39_INTERNAL_a9198b99_4_k_cu_ebb0305f_83704cuda3std3__45__cpo4cendE,@object
	.size		_ZN39_INTERNAL_a9198b99_4_k_cu_ebb0305f_83704cuda3std3__45__cpo4cendE,(_ZN39_INTERNAL_a9198b99_4_k_cu_ebb0305f_83704cuda3std6ranges3__45__cpo4swapE - _ZN39_INTERNAL_a9198b99_4_k_cu_ebb0305f_83704cuda3std3__45__cpo4cendE)
_ZN39_INTERNAL_a9198b99_4_k_cu_ebb0305f_83704cuda3std3__45__cpo4cendE:
	.zero		1
	.type		_ZN39_INTERNAL_a9198b99_4_k_cu_ebb0305f_83704cuda3std6ranges3__45__cpo4swapE,@object
	.size		_ZN39_INTERNAL_a9198b99_4_k_cu_ebb0305f_83704cuda3std6ranges3__45__cpo4swapE,(.L_10 - _ZN39_INTERNAL_a9198b99_4_k_cu_ebb0305f_83704cuda3std6ranges3__45__cpo4swapE)
_ZN39_INTERNAL_a9198b99_4_k_cu_ebb0305f_83704cuda3std6ranges3__45__cpo4swapE:
	.zero		1
.L_10:


//--------------------- .nv.constant0._ZN7cutlass13device_kernelINS_4gemm6kernel13GemmUniversalIN4cute5tupleIJiiiiEEENS1_10collective13CollectiveMmaINS1_35MainloopSm100TmaUmmaWarpSpecializedILi4ELi2ELi4ENS5_IJNS4_1CILi2EEENSA_ILi1EEESC_EEEEENS5_IJNSA_ILi256EEENSA_ILi128EEENSA_ILi32EEEEEENS_12float_e4m3_tENS5_IJlSC_lEEESJ_SK_NS4_8TiledMMAINS4_8MMA_AtomIJNS4_10MMA_TraitsINS4_25SM100_MMA_F8F6F4_2x1SM_SSEJSJ_SJ_fSF_SG_NS4_17integral_constantINS4_4UMMA5MajorELSR_0EEESS_NSP_INSQ_7ScaleInELST_0EEESU_EEEEEENS4_6LayoutINS5_IJSC_SC_SC_EEENS5_IJNSA_ILi0EEESZ_SZ_EEEEENS5_IJNS4_10UnderscoreES12_S12_EEEEENS4_18SM100_TMA_2SM_LOADENS4_14ComposedLayoutINS4_7SwizzleILi1ELi4ELi3EEENS4_18smem_ptr_flag_bitsILi8EEENSX_INS5_IJNSA_ILi8EEESH_EEENS5_IJSH_SC_EEEEEEEvNS4_8identityES15_S1F_vS1G_EENS_8epilogue10collective18CollectiveEpilogueINS1I_23Sm100TmaWarpSpecializedILi2ELi2ELi64ELb0ELb0EEEJNS5_IJSG_SG_SH_EEENS5_IJNSX_ISG_SC_EENSX_INSA_ILi64EEESC_EEEEESJ_SK_SJ_SK_NS1I_6fusion15FusionCallbacksIS1M_NS1S_17LinearCombinationISJ_fSJ_fLNS_15FloatRoundStyleE2EEES1N_S1R_JEEENS4_5SM1004TMEM4LOAD26SM100_TMEM_LOAD_32dp32b64xENS4_13SM90_TMA_LOADENS16_INS17_ILi2ELi4ELi3EEES1A_NSX_INS5_IJS1B_S1P_EEENS5_IJS1P_SC_EEEEEEENS4_39AutoVectorizingCopyWithAssumedAlignmentILi128EEENS4_14SM90_TMA_STOREES27_S29_S29_EEEvvEEEEvNT_6ParamsE --------------------------
	.section	.nv.constant0._ZN7cutlass13device_kernelINS_4gemm6kernel13GemmUniversalIN4cute5tupleIJiiiiEEENS1_10collective13CollectiveMmaINS1_35MainloopSm100TmaUmmaWarpSpecializedILi4ELi2ELi4ENS5_IJNS4_1CILi2EEENSA_ILi1EEESC_EEEEENS5_IJNSA_ILi256EEENSA_ILi128EEENSA_ILi32EEEEEENS_12float_e4m3_tENS5_IJlSC_lEEESJ_SK_NS4_8TiledMMAINS4_8MMA_AtomIJNS4_10MMA_TraitsINS4_25SM100_MMA_F8F6F4_2x1SM_SSEJSJ_SJ_fSF_SG_NS4_17integral_constantINS4_4UMMA5MajorELSR_0EEESS_NSP_INSQ_7ScaleInELST_0EEESU_EEEEEENS4_6LayoutINS5_IJSC_SC_SC_EEENS5_IJNSA_ILi0EEESZ_SZ_EEEEENS5_IJNS4_10UnderscoreES12_S12_EEEEENS4_18SM100_TMA_2SM_LOADENS4_14ComposedLayoutINS4_7SwizzleILi1ELi4ELi3EEENS4_18smem_ptr_flag_bitsILi8EEENSX_INS5_IJNSA_ILi8EEESH_EEENS5_IJSH_SC_EEEEEEEvNS4_8identityES15_S1F_vS1G_EENS_8epilogue10collective18CollectiveEpilogueINS1I_23Sm100TmaWarpSpecializedILi2ELi2ELi64ELb0ELb0EEEJNS5_IJSG_SG_SH_EEENS5_IJNSX_ISG_SC_EENSX_INSA_ILi64EEESC_EEEEESJ_SK_SJ_SK_NS1I_6fusion15FusionCallbacksIS1M_NS1S_17LinearCombinationISJ_fSJ_fLNS_15FloatRoundStyleE2EEES1N_S1R_JEEENS4_5SM1004TMEM4LOAD26SM100_TMEM_LOAD_32dp32b64xENS4_13SM90_TMA_LOADENS16_INS17_ILi2ELi4ELi3EEES1A_NSX_INS5_IJS1B_S1P_EEENS5_IJS1P_SC_EEEEEEENS4_39AutoVectorizingCopyWithAssumedAlignmentILi128EEENS4_14SM90_TMA_STOREES27_S29_S29_EEEvvEEEEvNT_6ParamsE,"a",@progbits
	.sectionflags	@""
	.align	4
.nv.constant0._ZN7cutlass13device_kernelINS_4gemm6kernel13GemmUniversalIN4cute5tupleIJiiiiEEENS1_10collective13CollectiveMmaINS1_35MainloopSm100TmaUmmaWarpSpecializedILi4ELi2ELi4ENS5_IJNS4_1CILi2EEENSA_ILi1EEESC_EEEEENS5_IJNSA_ILi256EEENSA_ILi128EEENSA_ILi32EEEEEENS_12float_e4m3_tENS5_IJlSC_lEEESJ_SK_NS4_8TiledMMAINS4_8MMA_AtomIJNS4_10MMA_TraitsINS4_25SM100_MMA_F8F6F4_2x1SM_SSEJSJ_SJ_fSF_SG_NS4_17integral_constantINS4_4UMMA5MajorELSR_0EEESS_NSP_INSQ_7ScaleInELST_0EEESU_EEEEEENS4_6LayoutINS5_IJSC_SC_SC_EEENS5_IJNSA_ILi0EEESZ_SZ_EEEEENS5_IJNS4_10UnderscoreES12_S12_EEEEENS4_18SM100_TMA_2SM_LOADENS4_14ComposedLayoutINS4_7SwizzleILi1ELi4ELi3EEENS4_18smem_ptr_flag_bitsILi8EEENSX_INS5_IJNSA_ILi8EEESH_EEENS5_IJSH_SC_EEEEEEEvNS4_8identityES15_S1F_vS1G_EENS_8epilogue10collective18CollectiveEpilogueINS1I_23Sm100TmaWarpSpecializedILi2ELi2ELi64ELb0ELb0EEEJNS5_IJSG_SG_SH_EEENS5_IJNSX_ISG_SC_EENSX_INSA_ILi64EEESC_EEEEESJ_SK_SJ_SK_NS1I_6fusion15FusionCallbacksIS1M_NS1S_17LinearCombinationISJ_fSJ_fLNS_15FloatRoundStyleE2EEES1N_S1R_JEEENS4_5SM1004TMEM4LOAD26SM100_TMEM_LOAD_32dp32b64xENS4_13SM90_TMA_LOADENS16_INS17_ILi2ELi4ELi3EEES1A_NSX_INS5_IJS1B_S1P_EEENS5_IJS1P_SC_EEEEEEENS4_39AutoVectorizingCopyWithAssumedAlignmentILi128EEENS4_14SM90_TMA_STOREES27_S29_S29_EEEvvEEEEvNT_6ParamsE:
	.zero		2944


//--------------------- SYMBOLS --------------------------

	.type		.nv.reservedSmem.offset0,@object
	.size		.nv.reservedSmem.offset0,0x4
	.type		.nv.reservedSmem.cap,@object
	.size		.nv.reservedSmem.cap,0x4
	.type		__assertfail,@function
